// auto-generated by cutlass_sweep.gemm — config: {"arch": "sm_100", "cluster_m": 4, "cluster_n": 1, "dtype": "fp16", "dtype_b": "fp16", "layout": "nt", "stages": 3, "tile_k": 64, "tile_m": 128, "tile_n": 128}
#include "cutlass/cutlass.h"
#include "cutlass/gemm/collective/collective_builder.hpp"
#include "cutlass/gemm/device/gemm_universal_adapter.h"
#include "cutlass/gemm/kernel/gemm_universal.hpp"
#include "cutlass/epilogue/collective/collective_builder.hpp"

using ElemA = cutlass::half_t;
using ElemB = cutlass::half_t;
using ElemCD = cutlass::half_t;
using Acc  = float;
using TileShape    = cute::Shape<cute::_128, cute::_128, cute::_64>;
using ClusterShape = cute::Shape<cute::_4, cute::_1, cute::_1>;

using CollectiveEpilogue = typename cutlass::epilogue::collective::CollectiveBuilder<
    cutlass::arch::Sm100, cutlass::arch::OpClassTensorOp,
    TileShape, ClusterShape,
    cutlass::epilogue::collective::EpilogueTileAuto,
    Acc, Acc,
    ElemCD, cutlass::layout::RowMajor, 128 / cutlass::sizeof_bits<ElemCD>::value,
    ElemCD, cutlass::layout::RowMajor, 128 / cutlass::sizeof_bits<ElemCD>::value,
    cutlass::epilogue::collective::EpilogueScheduleAuto
  >::CollectiveOp;

using CollectiveMainloop = typename cutlass::gemm::collective::CollectiveBuilder<
    cutlass::arch::Sm100, cutlass::arch::OpClassTensorOp,
    ElemA, cutlass::layout::RowMajor, 128 / cutlass::sizeof_bits<ElemA>::value,
    ElemB, cutlass::layout::ColumnMajor, 128 / cutlass::sizeof_bits<ElemB>::value,
    Acc,
    TileShape, ClusterShape,
    cutlass::gemm::collective::StageCount<3>,
    cutlass::gemm::collective::KernelScheduleAuto
  >::CollectiveOp;

using GemmKernel = cutlass::gemm::kernel::GemmUniversal<
    cute::Shape<int,int,int,int>,
    CollectiveMainloop,
    CollectiveEpilogue
>;
using Gemm = cutlass::gemm::device::GemmUniversalAdapter<GemmKernel>;

// Force the device kernel symbol into the cubin without needing a host main.
auto* _anchor = &cutlass::device_kernel<GemmKernel>;


// ===== COMPILED SASS (sm_100a) =====

	.target	sm_100a

	.elftype	@"ET_EXEC"


//--------------------- .note.nv.tkinfo           --------------------------
	.section	.note.nv.tkinfo,"",@"SHT_NOTE"
	.sectionflags	@"SHF_NOTE_NV_TKINFO"
	.tkinfo
        /*0018*/ 	.word	0x00000002
        /*0030*/ 	.string	""
        /*0030*/ 	.string	"ptxas"
        /*0030*/ 	.string	"Cuda compilation tools, release 13.0, V13.0.88"
        /*0030*/ 	.string	"Build cuda_13.0.r13.0/compiler.36424714_0"
        /*0030*/ 	.string	"-arch sm_100a -m 64 "



//--------------------- .note.nv.cuinfo           --------------------------
	.section	.note.nv.cuinfo,"",@"SHT_NOTE"
	.sectionflags	@"SHF_NOTE_NV_CUINFO"
        /*0018*/ 	.short	0x0002
        /*001a*/ 	.short	0x0064
        /*001c*/ 	.short	0x0082
	.zero		2


//--------------------- .nv.info                  --------------------------
	.section	.nv.info,"",@"SHT_CUDA_INFO"
	.align	4


	//----- nvinfo : EIATTR_REGCOUNT
	.align		4
        /*0000*/ 	.byte	0x04, 0x2f
        /*0002*/ 	.short	(.L_19 - .L_18)
	.align		4
.L_18:
        /*0004*/ 	.word	index@(_ZN7cutlass13device_kernelINS_4gemm6kernel13GemmUniversalIN4cute5tupleIJiiiiEEENS1_10collective13CollectiveMmaINS1_35MainloopSm100TmaUmmaWarpSpecializedILi3ELi2ELi4ENS5_IJNS4_1CILi4EEENSA_ILi1EEESC_EEEEENS5_IJNSA_ILi128EEESF_NSA_ILi64EEEEEENS_6half_tENS5_IJlSC_lEEESI_SJ_NS4_8TiledMMAINS4_8MMA_AtomIJNS4_26SM100_MMA_F16BF16_2x1SM_SSISI_SI_fLi128ELi128ELNS4_4UMMA5MajorE0ELSO_0ELNSN_7ScaleInE0ELSP_0EEEEEENS4_6LayoutINS5_IJSC_SC_SC_EEENS5_IJNSA_ILi0EEESU_SU_EEEEENS5_IJNS4_10UnderscoreESX_SX_EEEEENS4_18SM100_TMA_2SM_LOADENS4_14ComposedLayoutINS4_7SwizzleILi3ELi4ELi3EEENS4_18smem_ptr_flag_bitsILi16EEENSS_INS5_IJNSA_ILi8EEESG_EEENS5_IJSG_SC_EEEEEEEvNS4_8identityENS4_28SM100_TMA_2SM_LOAD_MULTICASTES1A_vS1B_EENS_8epilogue10collective18CollectiveEpilogueINS1E_23Sm100TmaWarpSpecializedILi4ELi2ELi16ELb1ELb0EEEJNS5_IJSG_SF_SG_EEENS5_IJNSS_ISG_SC_EENSS_INS5_IJNSA_ILi16EEENSA_ILi2EEEEEENS5_IJSC_SG_EEEEEEEESI_SJ_SI_SJ_NS1E_6fusion15FusionCallbacksIS1I_NS1R_17LinearCombinationISI_fSI_fLNS_15FloatRoundStyleE2EEES1J_S1Q_JEEENS4_5SM1004TMEM4LOAD26SM100_TMEM_LOAD_32dp32b16xENS4_13SM90_TMA_LOADENS11_INS12_ILi1ELi4ELi3EEES15_NSS_INS5_IJS16_S1L_EEENS5_IJS1L_SC_EEEEEEENS4_39AutoVectorizingCopyWithAssumedAlignmentILi128EEENS4_14SM90_TMA_STOREES26_S28_S28_EEEvvEEEEvNT_6ParamsE)
        /*0008*/ 	.word	0x00000044


	//----- nvinfo : EIATTR_FRAME_SIZE
	.align		4
.L_19:
        /*000c*/ 	.byte	0x04, 0x11
        /*000e*/ 	.short	(.L_21 - .L_20)
	.align		4
.L_20:
        /*0010*/ 	.word	index@($__internal_2_$__cuda_sm10x_tcgen05_guardrail_trap_unallocated_columns_being_dealloced)
        /*0014*/ 	.word	0x00000000


	//----- nvinfo : EIATTR_FRAME_SIZE
	.align		4
.L_21:
        /*0018*/ 	.byte	0x04, 0x11
        /*001a*/ 	.short	(.L_23 - .L_22)
	.align		4
.L_22:
        /*001c*/ 	.word	index@($__internal_1_$__cuda_sm10x_tcgen05_guardrail_trap_phase_invalid_during_alloc)
        /*0020*/ 	.word	0x00000000


	//----- nvinfo : EIATTR_FRAME_SIZE
	.align		4
.L_23:
        /*0024*/ 	.byte	0x04, 0x11
        /*0026*/ 	.short	(.L_25 - .L_24)
	.align		4
.L_24:
        /*0028*/ 	.word	index@($__internal_0_$__cuda_sm10x_tcgen05_guardrail_trap_col_being_dealloced_not_returned_by_alloc)
        /*002c*/ 	.word	0x00000000


	//----- nvinfo : EIATTR_FRAME_SIZE
	.align		4
.L_25:
        /*0030*/ 	.byte	0x04, 0x11
        /*0032*/ 	.short	(.L_27 - .L_26)
	.align		4
.L_26:
        /*0034*/ 	.word	index@(_ZN7cutlass13device_kernelINS_4gemm6kernel13GemmUniversalIN4cute5tupleIJiiiiEEENS1_10collective13CollectiveMmaINS1_35MainloopSm100TmaUmmaWarpSpecializedILi3ELi2ELi4ENS5_IJNS4_1CILi4EEENSA_ILi1EEESC_EEEEENS5_IJNSA_ILi128EEESF_NSA_ILi64EEEEEENS_6half_tENS5_IJlSC_lEEESI_SJ_NS4_8TiledMMAINS4_8MMA_AtomIJNS4_26SM100_MMA_F16BF16_2x1SM_SSISI_SI_fLi128ELi128ELNS4_4UMMA5MajorE0ELSO_0ELNSN_7ScaleInE0ELSP_0EEEEEENS4_6LayoutINS5_IJSC_SC_SC_EEENS5_IJNSA_ILi0EEESU_SU_EEEEENS5_IJNS4_10UnderscoreESX_SX_EEEEENS4_18SM100_TMA_2SM_LOADENS4_14ComposedLayoutINS4_7SwizzleILi3ELi4ELi3EEENS4_18smem_ptr_flag_bitsILi16EEENSS_INS5_IJNSA_ILi8EEESG_EEENS5_IJSG_SC_EEEEEEEvNS4_8identityENS4_28SM100_TMA_2SM_LOAD_MULTICASTES1A_vS1B_EENS_8epilogue10collective18CollectiveEpilogueINS1E_23Sm100TmaWarpSpecializedILi4ELi2ELi16ELb1ELb0EEEJNS5_IJSG_SF_SG_EEENS5_IJNSS_ISG_SC_EENSS_INS5_IJNSA_ILi16EEENSA_ILi2EEEEEENS5_IJSC_SG_EEEEEEEESI_SJ_SI_SJ_NS1E_6fusion15FusionCallbacksIS1I_NS1R_17LinearCombinationISI_fSI_fLNS_15FloatRoundStyleE2EEES1J_S1Q_JEEENS4_5SM1004TMEM4LOAD26SM100_TMEM_LOAD_32dp32b16xENS4_13SM90_TMA_LOADENS11_INS12_ILi1ELi4ELi3EEES15_NSS_INS5_IJS16_S1L_EEENS5_IJS1L_SC_EEEEEEENS4_39AutoVectorizingCopyWithAssumedAlignmentILi128EEENS4_14SM90_TMA_STOREES26_S28_S28_EEEvvEEEEvNT_6ParamsE)
        /*0038*/ 	.word	0x00000000


	//----- nvinfo : EIATTR_MIN_STACK_SIZE
	.align		4
.L_27:
        /*003c*/ 	.byte	0x04, 0x12
        /*003e*/ 	.short	(.L_29 - .L_28)
	.align		4
.L_28:
        /*0040*/ 	.word	index@(_ZN7cutlass13device_kernelINS_4gemm6kernel13GemmUniversalIN4cute5tupleIJiiiiEEENS1_10collective13CollectiveMmaINS1_35MainloopSm100TmaUmmaWarpSpecializedILi3ELi2ELi4ENS5_IJNS4_1CILi4EEENSA_ILi1EEESC_EEEEENS5_IJNSA_ILi128EEESF_NSA_ILi64EEEEEENS_6half_tENS5_IJlSC_lEEESI_SJ_NS4_8TiledMMAINS4_8MMA_AtomIJNS4_26SM100_MMA_F16BF16_2x1SM_SSISI_SI_fLi128ELi128ELNS4_4UMMA5MajorE0ELSO_0ELNSN_7ScaleInE0ELSP_0EEEEEENS4_6LayoutINS5_IJSC_SC_SC_EEENS5_IJNSA_ILi0EEESU_SU_EEEEENS5_IJNS4_10UnderscoreESX_SX_EEEEENS4_18SM100_TMA_2SM_LOADENS4_14ComposedLayoutINS4_7SwizzleILi3ELi4ELi3EEENS4_18smem_ptr_flag_bitsILi16EEENSS_INS5_IJNSA_ILi8EEESG_EEENS5_IJSG_SC_EEEEEEEvNS4_8identityENS4_28SM100_TMA_2SM_LOAD_MULTICASTES1A_vS1B_EENS_8epilogue10collective18CollectiveEpilogueINS1E_23Sm100TmaWarpSpecializedILi4ELi2ELi16ELb1ELb0EEEJNS5_IJSG_SF_SG_EEENS5_IJNSS_ISG_SC_EENSS_INS5_IJNSA_ILi16EEENSA_ILi2EEEEEENS5_IJSC_SG_EEEEEEEESI_SJ_SI_SJ_NS1E_6fusion15FusionCallbacksIS1I_NS1R_17LinearCombinationISI_fSI_fLNS_15FloatRoundStyleE2EEES1J_S1Q_JEEENS4_5SM1004TMEM4LOAD26SM100_TMEM_LOAD_32dp32b16xENS4_13SM90_TMA_LOADENS11_INS12_ILi1ELi4ELi3EEES15_NSS_INS5_IJS16_S1L_EEENS5_IJS1L_SC_EEEEEEENS4_39AutoVectorizingCopyWithAssumedAlignmentILi128EEENS4_14SM90_TMA_STOREES26_S28_S28_EEEvvEEEEvNT_6ParamsE)
        /*0044*/ 	.word	0x00000000
.L_29:


//--------------------- .nv.compat                --------------------------
	.section	.nv.compat,"",@"SHT_CUDA_COMPAT_INFO"
	.align	4
        /*0000*/ 	.byte	0x02, 0x09, 0x01, 0x00, 0x02, 0x02, 0x02, 0x00, 0x02, 0x05, 0x05, 0x00, 0x03, 0x07, 0x01, 0x01
        /*0010*/ 	.byte	0x02, 0x03, 0x01, 0x00, 0x02, 0x06, 0x01, 0x00, 0x04, 0x0b, 0x08, 0x00, 0x09, 0x00, 0x00, 0x00
        /*0020*/ 	.byte	0x00, 0x00, 0x00, 0x00


//--------------------- .nv.info._ZN7cutlass13device_kernelINS_4gemm6kernel13GemmUniversalIN4cute5tupleIJiiiiEEENS1_10collective13CollectiveMmaINS1_35MainloopSm100TmaUmmaWarpSpecializedILi3ELi2ELi4ENS5_IJNS4_1CILi4EEENSA_ILi1EEESC_EEEEENS5_IJNSA_ILi128EEESF_NSA_ILi64EEEEEENS_6half_tENS5_IJlSC_lEEESI_SJ_NS4_8TiledMMAINS4_8MMA_AtomIJNS4_26SM100_MMA_F16BF16_2x1SM_SSISI_SI_fLi128ELi128ELNS4_4UMMA5MajorE0ELSO_0ELNSN_7ScaleInE0ELSP_0EEEEEENS4_6LayoutINS5_IJSC_SC_SC_EEENS5_IJNSA_ILi0EEESU_SU_EEEEENS5_IJNS4_10UnderscoreESX_SX_EEEEENS4_18SM100_TMA_2SM_LOADENS4_14ComposedLayoutINS4_7SwizzleILi3ELi4ELi3EEENS4_18smem_ptr_flag_bitsILi16EEENSS_INS5_IJNSA_ILi8EEESG_EEENS5_IJSG_SC_EEEEEEEvNS4_8identityENS4_28SM100_TMA_2SM_LOAD_MULTICASTES1A_vS1B_EENS_8epilogue10collective18CollectiveEpilogueINS1E_23Sm100TmaWarpSpecializedILi4ELi2ELi16ELb1ELb0EEEJNS5_IJSG_SF_SG_EEENS5_IJNSS_ISG_SC_EENSS_INS5_IJNSA_ILi16EEENSA_ILi2EEEEEENS5_IJSC_SG_EEEEEEEESI_SJ_SI_SJ_NS1E_6fusion15FusionCallbacksIS1I_NS1R_17LinearCombinationISI_fSI_fLNS_15FloatRoundStyleE2EEES1J_S1Q_JEEENS4_5SM1004TMEM4LOAD26SM100_TMEM_LOAD_32dp32b16xENS4_13SM90_TMA_LOADENS11_INS12_ILi1ELi4ELi3EEES15_NSS_INS5_IJS16_S1L_EEENS5_IJS1L_SC_EEEEEEENS4_39AutoVectorizingCopyWithAssumedAlignmentILi128EEENS4_14SM90_TMA_STOREES26_S28_S28_EEEvvEEEEvNT_6ParamsE --------------------------
	.section	.nv.info._ZN7cutlass13device_kernelINS_4gemm6kernel13GemmUniversalIN4cute5tupleIJiiiiEEENS1_10collective13CollectiveMmaINS1_35MainloopSm100TmaUmmaWarpSpecializedILi3ELi2ELi4ENS5_IJNS4_1CILi4EEENSA_ILi1EEESC_EEEEENS5_IJNSA_ILi128EEESF_NSA_ILi64EEEEEENS_6half_tENS5_IJlSC_lEEESI_SJ_NS4_8TiledMMAINS4_8MMA_AtomIJNS4_26SM100_MMA_F16BF16_2x1SM_SSISI_SI_fLi128ELi128ELNS4_4UMMA5MajorE0ELSO_0ELNSN_7ScaleInE0ELSP_0EEEEEENS4_6LayoutINS5_IJSC_SC_SC_EEENS5_IJNSA_ILi0EEESU_SU_EEEEENS5_IJNS4_10UnderscoreESX_SX_EEEEENS4_18SM100_TMA_2SM_LOADENS4_14ComposedLayoutINS4_7SwizzleILi3ELi4ELi3EEENS4_18smem_ptr_flag_bitsILi16EEENSS_INS5_IJNSA_ILi8EEESG_EEENS5_IJSG_SC_EEEEEEEvNS4_8identityENS4_28SM100_TMA_2SM_LOAD_MULTICASTES1A_vS1B_EENS_8epilogue10collective18CollectiveEpilogueINS1E_23Sm100TmaWarpSpecializedILi4ELi2ELi16ELb1ELb0EEEJNS5_IJSG_SF_SG_EEENS5_IJNSS_ISG_SC_EENSS_INS5_IJNSA_ILi16EEENSA_ILi2EEEEEENS5_IJSC_SG_EEEEEEEESI_SJ_SI_SJ_NS1E_6fusion15FusionCallbacksIS1I_NS1R_17LinearCombinationISI_fSI_fLNS_15FloatRoundStyleE2EEES1J_S1Q_JEEENS4_5SM1004TMEM4LOAD26SM100_TMEM_LOAD_32dp32b16xENS4_13SM90_TMA_LOADENS11_INS12_ILi1ELi4ELi3EEES15_NSS_INS5_IJS16_S1L_EEENS5_IJS1L_SC_EEEEEEENS4_39AutoVectorizingCopyWithAssumedAlignmentILi128EEENS4_14SM90_TMA_STOREES26_S28_S28_EEEvvEEEEvNT_6ParamsE,"",@"SHT_CUDA_INFO"
	.sectionflags	@""
	.align	4


	//----- nvinfo : EIATTR_CUDA_API_VERSION
	.align		4
        /*0000*/ 	.byte	0x04, 0x37
        /*0002*/ 	.short	(.L_31 - .L_30)
.L_30:
        /*0004*/ 	.word	0x00000082


	//----- nvinfo : EIATTR_KPARAM_INFO
	.align		4
.L_31:
        /*0008*/ 	.byte	0x04, 0x17
        /*000a*/ 	.short	(.L_33 - .L_32)
.L_32:
        /*000c*/ 	.word	0x00000000
        /*0010*/ 	.short	0x0000
        /*0012*/ 	.short	0x0000
        /*0014*/ 	.byte	0x00, 0xf0, 0x01, 0x20


	//----- nvinfo : EIATTR_AT_ENTRY_FRAGMENTS
	.align		4
.L_33:
        /*0018*/ 	.byte	0x04, 0x4f
        /*001a*/ 	.short	(.L_35 - .L_34)


	//   ....[0]....
.L_34:
        /*001c*/ 	.word	0x00000007


	//----- nvinfo : EIATTR_RESERVED_SMEM_USED
	.align		4
.L_35:
        /*0020*/ 	.byte	0x01, 0x41
	.zero		2


	//----- nvinfo : EIATTR_SPARSE_MMA_MASK
	.align		4
        /*0024*/ 	.byte	0x03, 0x50
        /*0026*/ 	.short	0x0000


	//----- nvinfo : EIATTR_TCGEN05_2CTA_USED
	.align		4
        /*0028*/ 	.byte	0x01, 0x52
	.zero		2


	//----- nvinfo : EIATTR_MAXREG_COUNT
	.align		4
        /*002c*/ 	.byte	0x03, 0x1b
        /*002e*/ 	.short	0x00ff


	//----- nvinfo : EIATTR_NUM_BARRIERS
	.align		4
        /*0030*/ 	.byte	0x02, 0x4c
        /*0032*/ 	.byte	0x07
	.zero		1


	//----- nvinfo : EIATTR_EXTERNS
	.align		4
        /*0034*/ 	.byte	0x04, 0x0f
        /*0036*/ 	.short	(.L_37 - .L_36)


	//   ....[0]....
	.align		4
.L_36:
        /*0038*/ 	.word	index@(__assertfail)


	//----- nvinfo : EIATTR_MERCURY_ISA_VERSION
	.align		4
.L_37:
        /*003c*/ 	.byte	0x03, 0x5f
        /*003e*/ 	.short	0x0101


	//----- nvinfo : EIATTR_INT_WARP_WIDE_INSTR_OFFSETS
	.align		4
        /*0040*/ 	.byte	0x04, 0x31
        /*0042*/ 	.short	(.L_39 - .L_38)


	//   ....[0]....
.L_38:
        /*0044*/ 	.word	0x00000d50


	//   ....[1]....
        /*0048*/ 	.word	0x00000df0


	//   ....[2]....
        /*004c*/ 	.word	0x000041e0


	//   ....[3]....
        /*0050*/ 	.word	0x00004210


	//   ....[4]....
        /*0054*/ 	.word	0x00004230


	//   ....[5]....
        /*0058*/ 	.word	0x00004df0


	//   ....[6]....
        /*005c*/ 	.word	0x00004e90


	//   ....[7]....
        /*0060*/ 	.word	0x00004f40


	//   ....[8]....
        /*0064*/ 	.word	0x00004fc0


	//   ....[9]....
        /*0068*/ 	.word	0x00005070


	//   ....[10]....
        /*006c*/ 	.word	0x00005120


	//   ....[11]....
        /*0070*/ 	.word	0x000051a0


	//   ....[12]....
        /*0074*/ 	.word	0x00005260


	//   ....[13]....
        /*0078*/ 	.word	0x00005320


	//   ....[14]....
        /*007c*/ 	.word	0x000053d0


	//   ....[15]....
        /*0080*/ 	.word	0x000054c0


	//   ....[16]....
        /*0084*/ 	.word	0x000055a0


	//----- nvinfo : EIATTR_COOP_GROUP_MASK_REGIDS
	.align		4
.L_39:
        /*0088*/ 	.byte	0x04, 0x29
        /*008a*/ 	.short	(.L_41 - .L_40)


	//   ....[0]....
.L_40:
        /*008c*/ 	.word	0xffffffff


	//   ....[1]....
        /*0090*/ 	.word	0xffffffff


	//   ....[2]....
        /*0094*/ 	.word	0xffffffff


	//   ....[3]....
        /*0098*/ 	.word	0xffffffff


	//   ....[4]....
        /*009c*/ 	.word	0xffffffff


	//   ....[5]....
        /*00a0*/ 	.word	0xffffffff


	//   ....[6]....
        /*00a4*/ 	.word	0xffffffff


	//   ....[7]....
        /*00a8*/ 	.word	0xffffffff


	//   ....[8]....
        /*00ac*/ 	.word	0xffffffff


	//   ....[9]....
        /*00b0*/ 	.word	0xffffffff


	//   ....[10]....
        /*00b4*/ 	.word	0xffffffff


	//   ....[11]....
        /*00b8*/ 	.word	0xffffffff


	//   ....[12]....
        /*00bc*/ 	.word	0xffffffff


	//   ....[13]....
        /*00c0*/ 	.word	0xffffffff


	//----- nvinfo : EIATTR_COOP_GROUP_INSTR_OFFSETS
	.align		4
.L_41:
        /*00c4*/ 	.byte	0x04, 0x28
        /*00c6*/ 	.short	(.L_43 - .L_42)


	//   ....[0]....
.L_42:
        /*00c8*/ 	.word	0x000000b0


	//   ....[1]....
        /*00cc*/ 	.word	0x00000520


	//   ....[2]....
        /*00d0*/ 	.word	0x000006c0


	//   ....[3]....
        /*00d4*/ 	.word	0x00000850


	//   ....[4]....
        /*00d8*/ 	.word	0x00000940


	//   ....[5]....
        /*00dc*/ 	.word	0x00000aa0


	//   ....[6]....
        /*00e0*/ 	.word	0x00000c30


	//   ....[7]....
        /*00e4*/ 	.word	0x00000e70


	//   ....[8]....
        /*00e8*/ 	.word	0x000021a0


	//   ....[9]....
        /*00ec*/ 	.word	0x00002fc0


	//   ....[10]....
        /*00f0*/ 	.word	0x00003490


	//   ....[11]....
        /*00f4*/ 	.word	0x000034c0


	//   ....[12]....
        /*00f8*/ 	.word	0x000040e0


	//   ....[13]....
        /*00fc*/ 	.word	0x000042f0


	//----- nvinfo : EIATTR_VRC_CTA_INIT_COUNT
	.align		4
.L_43:
        /*0100*/ 	.byte	0x02, 0x4a
        /*0102*/ 	.byte	0x80
	.zero		1


	//----- nvinfo : EIATTR_SYSCALL_OFFSETS
	.align		4
        /*0104*/ 	.byte	0x04, 0x46
        /*0106*/ 	.short	(.L_45 - .L_44)


	//   ....[0]....
.L_44:
        /*0108*/ 	.word	0x00006130


	//   ....[1]....
        /*010c*/ 	.word	0x00006220


	//   ....[2]....
        /*0110*/ 	.word	0x000069c0


	//   ....[3]....
        /*0114*/ 	.word	0x000072f0


	//   ....[4]....
        /*0118*/ 	.word	0x00007bc0


	//   ....[5]....
        /*011c*/ 	.word	0x00008490


	//----- nvinfo : EIATTR_MBARRIER_INSTR_OFFSETS
	.align		4
.L_45:
        /*0120*/ 	.byte	0x04, 0x39
        /*0122*/ 	.short	(.L_47 - .L_46)


	//   ....[0]....
.L_46:
        /*0124*/ 	.word	0x00000650
        /*0128*/ 	.word	0x000000ff
        /*012c*/ 	.word	0x00000000
        /*0130*/ 	.short	0x0100
        /*0132*/ 	.byte	0x04
	.zero		1


	//   ....[1]....
        /*0134*/ 	.word	0x00000660
        /*0138*/ 	.word	0x000000ff
        /*013c*/ 	.word	0x00000018
        /*0140*/ 	.short	0x0100
        /*0142*/ 	.byte	0x04
	.zero		1


	//   ....[2]....
        /*0144*/ 	.word	0x00000670
        /*0148*/ 	.word	0x000000ff
        /*014c*/ 	.word	0x00000008
        /*0150*/ 	.short	0x0100
        /*0152*/ 	.byte	0x04
	.zero		1


	//   ....[3]....
        /*0154*/ 	.word	0x00000680
        /*0158*/ 	.word	0x000000ff
        /*015c*/ 	.word	0x00000020
        /*0160*/ 	.short	0x0100
        /*0162*/ 	.byte	0x04
	.zero		1


	//   ....[4]....
        /*0164*/ 	.word	0x00000690
        /*0168*/ 	.word	0x000000ff
        /*016c*/ 	.word	0x00000010
        /*0170*/ 	.short	0x0100
        /*0172*/ 	.byte	0x04
	.zero		1


	//   ....[5]....
        /*0174*/ 	.word	0x000006a0
        /*0178*/ 	.word	0x000000ff
        /*017c*/ 	.word	0x00000028
        /*0180*/ 	.short	0x0100
        /*0182*/ 	.byte	0x04
	.zero		1


	//   ....[6]....
        /*0184*/ 	.word	0x000007c0
        /*0188*/ 	.word	0x000000ff
        /*018c*/ 	.word	0x00000030
        /*0190*/ 	.short	0x0100
        /*0192*/ 	.byte	0x04
	.zero		1


	//   ....[7]....
        /*0194*/ 	.word	0x000007d0
        /*0198*/ 	.word	0x000000ff
        /*019c*/ 	.word	0x00000050
        /*01a0*/ 	.short	0x0100
        /*01a2*/ 	.byte	0x04
	.zero		1


	//   ....[8]....
        /*01a4*/ 	.word	0x000007e0
        /*01a8*/ 	.word	0x000000ff
        /*01ac*/ 	.word	0x00000038
        /*01b0*/ 	.short	0x0100
        /*01b2*/ 	.byte	0x04
	.zero		1


	//   ....[9]....
        /*01b4*/ 	.word	0x000007f0
        /*01b8*/ 	.word	0x000000ff
        /*01bc*/ 	.word	0x00000058
        /*01c0*/ 	.short	0x0100
        /*01c2*/ 	.byte	0x04
	.zero		1


	//   ....[10]....
        /*01c4*/ 	.word	0x00000800
        /*01c8*/ 	.word	0x000000ff
        /*01cc*/ 	.word	0x00000040
        /*01d0*/ 	.short	0x0100
        /*01d2*/ 	.byte	0x04
	.zero		1


	//   ....[11]....
        /*01d4*/ 	.word	0x00000810
        /*01d8*/ 	.word	0x000000ff
        /*01dc*/ 	.word	0x00000060
        /*01e0*/ 	.short	0x0100
        /*01e2*/ 	.byte	0x04
	.zero		1


	//   ....[12]....
        /*01e4*/ 	.word	0x00000820
        /*01e8*/ 	.word	0x000000ff
        /*01ec*/ 	.word	0x00000048
        /*01f0*/ 	.short	0x0100
        /*01f2*/ 	.byte	0x04
	.zero		1


	//   ....[13]....
        /*01f4*/ 	.word	0x00000830
        /*01f8*/ 	.word	0x000000ff
        /*01fc*/ 	.word	0x00000068
        /*0200*/ 	.short	0x0100
        /*0202*/ 	.byte	0x04
	.zero		1


	//   ....[14]....
        /*0204*/ 	.word	0x00000910
        /*0208*/ 	.word	0x000000ff
        /*020c*/ 	.word	0x00000070
        /*0210*/ 	.short	0x0100
        /*0212*/ 	.byte	0x06
	.zero		1


	//   ....[15]....
        /*0214*/ 	.word	0x00000920
        /*0218*/ 	.word	0x000000ff
        /*021c*/ 	.word	0x00000078
        /*0220*/ 	.short	0x0100
        /*0222*/ 	.byte	0x06
	.zero		1


	//   ....[16]....
        /*0224*/ 	.word	0x00000a50
        /*0228*/ 	.word	0x000000ff
        /*022c*/ 	.word	0x00000080
        /*0230*/ 	.short	0x0100
        /*0232*/ 	.byte	0x06
	.zero		1


	//   ....[17]....
        /*0234*/ 	.word	0x00000a60
        /*0238*/ 	.word	0x000000ff
        /*023c*/ 	.word	0x00000090
        /*0240*/ 	.short	0x0100
        /*0242*/ 	.byte	0x06
	.zero		1


	//   ....[18]....
        /*0244*/ 	.word	0x00000a70
        /*0248*/ 	.word	0x000000ff
        /*024c*/ 	.word	0x00000088
        /*0250*/ 	.short	0x0100
        /*0252*/ 	.byte	0x06
	.zero		1


	//   ....[19]....
        /*0254*/ 	.word	0x00000a80
        /*0258*/ 	.word	0x000000ff
        /*025c*/ 	.word	0x00000098
        /*0260*/ 	.short	0x0100
        /*0262*/ 	.byte	0x06
	.zero		1


	//   ....[20]....
        /*0264*/ 	.word	0x00000ba0
        /*0268*/ 	.word	0x000000ff
        /*026c*/ 	.word	0x000000a0
        /*0270*/ 	.short	0x0100
        /*0272*/ 	.byte	0x04
	.zero		1


	//   ....[21]....
        /*0274*/ 	.word	0x00000bb0
        /*0278*/ 	.word	0x000000ff
        /*027c*/ 	.word	0x000000c0
        /*0280*/ 	.short	0x0100
        /*0282*/ 	.byte	0x04
	.zero		1


	//   ....[22]....
        /*0284*/ 	.word	0x00000bc0
        /*0288*/ 	.word	0x000000ff
        /*028c*/ 	.word	0x000000a8
        /*0290*/ 	.short	0x0100
        /*0292*/ 	.byte	0x04
	.zero		1


	//   ....[23]....
        /*0294*/ 	.word	0x00000bd0
        /*0298*/ 	.word	0x000000ff
        /*029c*/ 	.word	0x000000c8
        /*02a0*/ 	.short	0x0100
        /*02a2*/ 	.byte	0x04
	.zero		1


	//   ....[24]....
        /*02a4*/ 	.word	0x00000be0
        /*02a8*/ 	.word	0x000000ff
        /*02ac*/ 	.word	0x000000b0
        /*02b0*/ 	.short	0x0100
        /*02b2*/ 	.byte	0x04
	.zero		1


	//   ....[25]....
        /*02b4*/ 	.word	0x00000bf0
        /*02b8*/ 	.word	0x000000ff
        /*02bc*/ 	.word	0x000000d0
        /*02c0*/ 	.short	0x0100
        /*02c2*/ 	.byte	0x04
	.zero		1


	//   ....[26]....
        /*02c4*/ 	.word	0x00000c00
        /*02c8*/ 	.word	0x000000ff
        /*02cc*/ 	.word	0x000000b8
        /*02d0*/ 	.short	0x0100
        /*02d2*/ 	.byte	0x04
	.zero		1


	//   ....[27]....
        /*02d4*/ 	.word	0x00000c10
        /*02d8*/ 	.word	0x000000ff
        /*02dc*/ 	.word	0x000000d8
        /*02e0*/ 	.short	0x0100
        /*02e2*/ 	.byte	0x04
	.zero		1


	//   ....[28]....
        /*02e4*/ 	.word	0x00000d00
        /*02e8*/ 	.word	0x000000ff
        /*02ec*/ 	.word	0x000000e0
        /*02f0*/ 	.short	0x0100
        /*02f2*/ 	.byte	0x04
	.zero		1


	//   ....[29]....
        /*02f4*/ 	.word	0x00000d10
        /*02f8*/ 	.word	0x000000ff
        /*02fc*/ 	.word	0x000000f0
        /*0300*/ 	.short	0x0100
        /*0302*/ 	.byte	0x04
	.zero		1


	//   ....[30]....
        /*0304*/ 	.word	0x00000d20
        /*0308*/ 	.word	0x000000ff
        /*030c*/ 	.word	0x000000e8
        /*0310*/ 	.short	0x0100
        /*0312*/ 	.byte	0x04
	.zero		1


	//   ....[31]....
        /*0314*/ 	.word	0x00000d30
        /*0318*/ 	.word	0x000000ff
        /*031c*/ 	.word	0x000000f8
        /*0320*/ 	.short	0x0100
        /*0322*/ 	.byte	0x04
	.zero		1


	//   ....[32]....
        /*0324*/ 	.word	0x00000e30
        /*0328*/ 	.word	0x000000ff
        /*032c*/ 	.word	0x00000100
        /*0330*/ 	.short	0x0100
        /*0332*/ 	.byte	0x06
	.zero		1


	//   ....[33]....
        /*0334*/ 	.word	0x000019b0
        /*0338*/ 	.word	0x00000000
        /*033c*/ 	.word	0x000000f0
        /*0340*/ 	.short	0x010a
        /*0342*/ 	.byte	0xff
	.zero		1


	//   ....[34]....
        /*0344*/ 	.word	0x000019e0
        /*0348*/ 	.word	0x00000000
        /*034c*/ 	.word	0x000000e0
        /*0350*/ 	.short	0x0101
        /*0352*/ 	.byte	0xff
	.zero		1


	//   ....[35]....
        /*0354*/ 	.word	0x00001aa0
        /*0358*/ 	.word	0x000000ff
        /*035c*/ 	.word	0x00000018
        /*0360*/ 	.short	0x010a
        /*0362*/ 	.byte	0x04
	.zero		1


	//   ....[36]....
        /*0364*/ 	.word	0x00001b60
        /*0368*/ 	.word	0x000000ff
        /*036c*/ 	.word	0x00000018
        /*0370*/ 	.short	0x010a
        /*0372*/ 	.byte	0x21
	.zero		1


	//   ....[37]....
        /*0374*/ 	.word	0x00001d30
        /*0378*/ 	.word	0x000000ff
        /*037c*/ 	.word	0x00000018
        /*0380*/ 	.short	0x010a
        /*0382*/ 	.byte	0x07
	.zero		1


	//   ....[38]....
        /*0384*/ 	.word	0x00001e30
        /*0388*/ 	.word	0x000000ff
        /*038c*/ 	.word	0x00000078
        /*0390*/ 	.short	0x0101
        /*0392*/ 	.byte	0x06
	.zero		1


	//   ....[39]....
        /*0394*/ 	.word	0x00001e50
        /*0398*/ 	.word	0x000000ff
        /*039c*/ 	.word	0x00000018
        /*03a0*/ 	.short	0x010a
        /*03a2*/ 	.byte	0x04
	.zero		1


	//   ....[40]....
        /*03a4*/ 	.word	0x00001ed0
        /*03a8*/ 	.word	0x000000ff
        /*03ac*/ 	.word	0x00000018
        /*03b0*/ 	.short	0x010a
        /*03b2*/ 	.byte	0x11
	.zero		1


	//   ....[41]....
        /*03b4*/ 	.word	0x00002060
        /*03b8*/ 	.word	0x000000ff
        /*03bc*/ 	.word	0x00000018
        /*03c0*/ 	.short	0x010a
        /*03c2*/ 	.byte	0x08
	.zero		1


	//   ....[42]....
        /*03c4*/ 	.word	0x000021d0
        /*03c8*/ 	.word	0x00000003
        /*03cc*/ 	.word	0x00000080
        /*03d0*/ 	.short	0x010a
        /*03d2*/ 	.byte	0xff
	.zero		1


	//   ....[43]....
        /*03d4*/ 	.word	0x00002320
        /*03d8*/ 	.word	0x00000000
        /*03dc*/ 	.word	0x00000000
        /*03e0*/ 	.short	0x0101
        /*03e2*/ 	.byte	0xff
	.zero		1


	//   ....[44]....
        /*03e4*/ 	.word	0x000028d0
        /*03e8*/ 	.word	0x000000ff
        /*03ec*/ 	.word	0x00000000
        /*03f0*/ 	.short	0x010a
        /*03f2*/ 	.byte	0x04
	.zero		1


	//   ....[45]....
        /*03f4*/ 	.word	0x00002960
        /*03f8*/ 	.word	0x000000ff
        /*03fc*/ 	.word	0x00000000
        /*0400*/ 	.short	0x010a
        /*0402*/ 	.byte	0x05
	.zero		1


	//   ....[46]....
        /*0404*/ 	.word	0x00002a00
        /*0408*/ 	.word	0x00000000
        /*040c*/ 	.word	0x00000000
        /*0410*/ 	.short	0x010a
        /*0412*/ 	.byte	0xff
	.zero		1


	//   ....[47]....
        /*0414*/ 	.word	0x00002b20
        /*0418*/ 	.word	0x00000002
        /*041c*/ 	.word	0x000000e0
        /*0420*/ 	.short	0x010a
        /*0422*/ 	.byte	0xff
	.zero		1


	//   ....[48]....
        /*0424*/ 	.word	0x00002b90
        /*0428*/ 	.word	0x00000002
        /*042c*/ 	.word	0x00000000
        /*0430*/ 	.short	0x0101
        /*0432*/ 	.byte	0xff
	.zero		1


	//   ....[49]....
        /*0434*/ 	.word	0x00002bb0
        /*0438*/ 	.word	0x000000ff
        /*043c*/ 	.word	0x00000090
        /*0440*/ 	.short	0x010a
        /*0442*/ 	.byte	0x04
	.zero		1


	//   ....[50]....
        /*0444*/ 	.word	0x00002cd0
        /*0448*/ 	.word	0x00000002
        /*044c*/ 	.word	0x00000080
        /*0450*/ 	.short	0x010a
        /*0452*/ 	.byte	0xff
	.zero		1


	//   ....[51]....
        /*0454*/ 	.word	0x00002dd0
        /*0458*/ 	.word	0x00000002
        /*045c*/ 	.word	0x00000000
        /*0460*/ 	.short	0x0101
        /*0462*/ 	.byte	0xff
	.zero		1


	//   ....[52]....
        /*0464*/ 	.word	0x00002e60
        /*0468*/ 	.word	0x000000ff
        /*046c*/ 	.word	0x00000090
        /*0470*/ 	.short	0x0106
        /*0472*/ 	.byte	0x04
	.zero		1


	//   ....[53]....
        /*0474*/ 	.word	0x00002e80
        /*0478*/ 	.word	0x000000ff
        /*047c*/ 	.word	0x00000090
        /*0480*/ 	.short	0x010a
        /*0482*/ 	.byte	0x04
	.zero		1


	//   ....[54]....
        /*0484*/ 	.word	0x00002f10
        /*0488*/ 	.word	0x000000ff
        /*048c*/ 	.word	0x00000090
        /*0490*/ 	.short	0x0106
        /*0492*/ 	.byte	0x07
	.zero		1


	//   ....[55]....
        /*0494*/ 	.word	0x00002f50
        /*0498*/ 	.word	0x00000000
        /*049c*/ 	.word	0x00000090
        /*04a0*/ 	.short	0x010a
        /*04a2*/ 	.byte	0xff
	.zero		1


	//   ....[56]....
        /*04a4*/ 	.word	0x00003190
        /*04a8*/ 	.word	0x000000ff
        /*04ac*/ 	.word	0x00000008
        /*04b0*/ 	.short	0x010a
        /*04b2*/ 	.byte	0x05
	.zero		1


	//   ....[57]....
        /*04b4*/ 	.word	0x000031b0
        /*04b8*/ 	.word	0x000000ff
        /*04bc*/ 	.word	0x00000008
        /*04c0*/ 	.short	0x010a
        /*04c2*/ 	.byte	0x05
	.zero		1


	//   ....[58]....
        /*04c4*/ 	.word	0x00003340
        /*04c8*/ 	.word	0x000000ff
        /*04cc*/ 	.word	0x00000008
        /*04d0*/ 	.short	0x010a
        /*04d2*/ 	.byte	0x05
	.zero		1


	//   ....[59]....
        /*04d4*/ 	.word	0x00003360
        /*04d8*/ 	.word	0x000000ff
        /*04dc*/ 	.word	0x00000008
        /*04e0*/ 	.short	0x010a
        /*04e2*/ 	.byte	0x05
	.zero		1


	//   ....[60]....
        /*04e4*/ 	.word	0x00003420
        /*04e8*/ 	.word	0x000000ff
        /*04ec*/ 	.word	0x00000000
        /*04f0*/ 	.short	0x0101
        /*04f2*/ 	.byte	0x04
	.zero		1


	//   ....[61]....
        /*04f4*/ 	.word	0x00003760
        /*04f8*/ 	.word	0x00000000
        /*04fc*/ 	.word	0x00000080
        /*0500*/ 	.short	0x010a
        /*0502*/ 	.byte	0xff
	.zero		1


	//   ....[62]....
        /*0504*/ 	.word	0x00003820
        /*0508*/ 	.word	0x00000000
        /*050c*/ 	.word	0x00000000
        /*0510*/ 	.short	0x0101
        /*0512*/ 	.byte	0xff
	.zero		1


	//   ....[63]....
        /*0514*/ 	.word	0x000038e0
        /*0518*/ 	.word	0x000000ff
        /*051c*/ 	.word	0x00000000
        /*0520*/ 	.short	0x010a
        /*0522*/ 	.byte	0x04
	.zero		1


	//   ....[64]....
        /*0524*/ 	.word	0x000038f0
        /*0528*/ 	.word	0x000000ff
        /*052c*/ 	.word	0x000000c0
        /*0530*/ 	.short	0x010a
        /*0532*/ 	.byte	0x1f
	.zero		1


	//   ....[65]....
        /*0534*/ 	.word	0x000039a0
        /*0538*/ 	.word	0x000000ff
        /*053c*/ 	.word	0x00000000
        /*0540*/ 	.short	0x010a
        /*0542*/ 	.byte	0x05
	.zero		1


	//   ....[66]....
        /*0544*/ 	.word	0x00003ad0
        /*0548*/ 	.word	0x000000ff
        /*054c*/ 	.word	0x00000000
        /*0550*/ 	.short	0x010a
        /*0552*/ 	.byte	0x04
	.zero		1


	//   ....[67]....
        /*0554*/ 	.word	0x00003dd0
        /*0558*/ 	.word	0x000000ff
        /*055c*/ 	.word	0x00000000
        /*0560*/ 	.short	0x010a
        /*0562*/ 	.byte	0x04
	.zero		1


	//   ....[68]....
        /*0564*/ 	.word	0x00003e60
        /*0568*/ 	.word	0x000000ff
        /*056c*/ 	.word	0x00000000
        /*0570*/ 	.short	0x010a
        /*0572*/ 	.byte	0x05
	.zero		1


	//   ....[69]....
        /*0574*/ 	.word	0x00003ef0
        /*0578*/ 	.word	0x000000ff
        /*057c*/ 	.word	0x00000000
        /*0580*/ 	.short	0x010a
        /*0582*/ 	.byte	0x05
	.zero		1


	//   ....[70]....
        /*0584*/ 	.word	0x00003f90
        /*0588*/ 	.word	0x00000000
        /*058c*/ 	.word	0x00000000
        /*0590*/ 	.short	0x010a
        /*0592*/ 	.byte	0xff
	.zero		1


	//   ....[71]....
        /*0594*/ 	.word	0x00003fd0
        /*0598*/ 	.word	0x00000000
        /*059c*/ 	.word	0x00000000
        /*05a0*/ 	.short	0x010a
        /*05a2*/ 	.byte	0xff
	.zero		1


	//   ....[72]....
        /*05a4*/ 	.word	0x00004040
        /*05a8*/ 	.word	0x000000ff
        /*05ac*/ 	.word	0x00000000
        /*05b0*/ 	.short	0x0101
        /*05b2*/ 	.byte	0x04
	.zero		1


	//   ....[73]....
        /*05b4*/ 	.word	0x00004080
        /*05b8*/ 	.word	0x000000ff
        /*05bc*/ 	.word	0x00000100
        /*05c0*/ 	.short	0x010a
        /*05c2*/ 	.byte	0x1a
	.zero		1


	//   ....[74]....
        /*05c4*/ 	.word	0x000040d0
        /*05c8*/ 	.word	0x000000ff
        /*05cc*/ 	.word	0x00000000
        /*05d0*/ 	.short	0x0101
        /*05d2*/ 	.byte	0x04
	.zero		1


	//   ....[75]....
        /*05d4*/ 	.word	0x000045b0
        /*05d8*/ 	.word	0x00000008
        /*05dc*/ 	.word	0x00000080
        /*05e0*/ 	.short	0x010a
        /*05e2*/ 	.byte	0xff
	.zero		1


	//   ....[76]....
        /*05e4*/ 	.word	0x00004720
        /*05e8*/ 	.word	0x00000000
        /*05ec*/ 	.word	0x00000000
        /*05f0*/ 	.short	0x0101
        /*05f2*/ 	.byte	0xff
	.zero		1


	//   ....[77]....
        /*05f4*/ 	.word	0x00004c00
        /*05f8*/ 	.word	0x000000ff
        /*05fc*/ 	.word	0x00000078
        /*0600*/ 	.short	0x010a
        /*0602*/ 	.byte	0x15
	.zero		1


	//   ....[78]....
        /*0604*/ 	.word	0x00004d90
        /*0608*/ 	.word	0x000000ff
        /*060c*/ 	.word	0x00000050
        /*0610*/ 	.short	0x010a
        /*0612*/ 	.byte	0x15
	.zero		1


	//   ....[79]....
        /*0614*/ 	.word	0x00004f60
        /*0618*/ 	.word	0x000000ff
        /*061c*/ 	.word	0x00000030
        /*0620*/ 	.short	0x010b
        /*0622*/ 	.byte	0x15
	.zero		1


	//   ....[80]....
        /*0624*/ 	.word	0x00004f80
        /*0628*/ 	.word	0x000000ff
        /*062c*/ 	.word	0x00000000
        /*0630*/ 	.short	0x0101
        /*0632*/ 	.byte	0x04
	.zero		1


	//   ....[81]....
        /*0634*/ 	.word	0x00004f90
        /*0638*/ 	.word	0x000000ff
        /*063c*/ 	.word	0x00000058
        /*0640*/ 	.short	0x010a
        /*0642*/ 	.byte	0x15
	.zero		1


	//   ....[82]....
        /*0644*/ 	.word	0x00005140
        /*0648*/ 	.word	0x000000ff
        /*064c*/ 	.word	0x00000038
        /*0650*/ 	.short	0x010b
        /*0652*/ 	.byte	0x15
	.zero		1


	//   ....[83]....
        /*0654*/ 	.word	0x00005160
        /*0658*/ 	.word	0x000000ff
        /*065c*/ 	.word	0x00000000
        /*0660*/ 	.short	0x0101
        /*0662*/ 	.byte	0x04
	.zero		1


	//   ....[84]....
        /*0664*/ 	.word	0x00005170
        /*0668*/ 	.word	0x000000ff
        /*066c*/ 	.word	0x00000060
        /*0670*/ 	.short	0x010a
        /*0672*/ 	.byte	0x15
	.zero		1


	//   ....[85]....
        /*0674*/ 	.word	0x00005340
        /*0678*/ 	.word	0x000000ff
        /*067c*/ 	.word	0x00000040
        /*0680*/ 	.short	0x010b
        /*0682*/ 	.byte	0x15
	.zero		1


	//   ....[86]....
        /*0684*/ 	.word	0x00005360
        /*0688*/ 	.word	0x000000ff
        /*068c*/ 	.word	0x00000000
        /*0690*/ 	.short	0x0101
        /*0692*/ 	.byte	0x04
	.zero		1


	//   ....[87]....
        /*0694*/ 	.word	0x00005370
        /*0698*/ 	.word	0x000000ff
        /*069c*/ 	.word	0x00000068
        /*06a0*/ 	.short	0x010a
        /*06a2*/ 	.byte	0x15
	.zero		1


	//   ....[88]....
        /*06a4*/ 	.word	0x000055c0
        /*06a8*/ 	.word	0x000000ff
        /*06ac*/ 	.word	0x00000048
        /*06b0*/ 	.short	0x010b
        /*06b2*/ 	.byte	0x15
	.zero		1


	//   ....[89]....
        /*06b4*/ 	.word	0x000055d0
        /*06b8*/ 	.word	0x000000ff
        /*06bc*/ 	.word	0x00000000
        /*06c0*/ 	.short	0x0101
        /*06c2*/ 	.byte	0x34
	.zero		1


	//   ....[90]....
        /*06c4*/ 	.word	0x00005600
        /*06c8*/ 	.word	0x000000ff
        /*06cc*/ 	.word	0x00000050
        /*06d0*/ 	.short	0x010a
        /*06d2*/ 	.byte	0x15
	.zero		1


	//   ....[91]....
        /*06d4*/ 	.word	0x00005620
        /*06d8*/ 	.word	0x000000ff
        /*06dc*/ 	.word	0x00000058
        /*06e0*/ 	.short	0x010a
        /*06e2*/ 	.byte	0x15
	.zero		1


	//   ....[92]....
        /*06e4*/ 	.word	0x00005640
        /*06e8*/ 	.word	0x000000ff
        /*06ec*/ 	.word	0x00000060
        /*06f0*/ 	.short	0x010a
        /*06f2*/ 	.byte	0x15
	.zero		1


	//   ....[93]....
        /*06f4*/ 	.word	0x00005680
        /*06f8*/ 	.word	0x00000000
        /*06fc*/ 	.word	0x00000068
        /*0700*/ 	.short	0x010a
        /*0702*/ 	.byte	0xff
	.zero		1


	//   ....[94]....
        /*0704*/ 	.word	0x000059c0
        /*0708*/ 	.word	0x00000003
        /*070c*/ 	.word	0x00000080
        /*0710*/ 	.short	0x010a
        /*0712*/ 	.byte	0xff
	.zero		1


	//   ....[95]....
        /*0714*/ 	.word	0x00005b40
        /*0718*/ 	.word	0x00000000
        /*071c*/ 	.word	0x00000000
        /*0720*/ 	.short	0x0101
        /*0722*/ 	.byte	0xff
	.zero		1


	//   ....[96]....
        /*0724*/ 	.word	0x00006680
        /*0728*/ 	.word	0x000000ff
        /*072c*/ 	.word	0x00000030
        /*0730*/ 	.short	0x010a
        /*0732*/ 	.byte	0x2b
	.zero		1


	//   ....[97]....
        /*0734*/ 	.word	0x000066c0
        /*0738*/ 	.word	0x00000035
        /*073c*/ 	.word	0x000000a0
        /*0740*/ 	.short	0x010a
        /*0742*/ 	.byte	0xff
	.zero		1


	//   ....[98]....
        /*0744*/ 	.word	0x000067d0
        /*0748*/ 	.word	0x000000ff
        /*074c*/ 	.word	0x00000030
        /*0750*/ 	.short	0x010a
        /*0752*/ 	.byte	0x2b
	.zero		1


	//   ....[99]....
        /*0754*/ 	.word	0x000068a0
        /*0758*/ 	.word	0x00000035
        /*075c*/ 	.word	0x000000a0
        /*0760*/ 	.short	0x010a
        /*0762*/ 	.byte	0xff
	.zero		1


	//   ....[100]....
        /*0764*/ 	.word	0x00007060
        /*0768*/ 	.word	0x00000000
        /*076c*/ 	.word	0x00000000
        /*0770*/ 	.short	0x0101
        /*0772*/ 	.byte	0xff
	.zero		1


	//   ....[101]....
        /*0774*/ 	.word	0x00007070
        /*0778*/ 	.word	0x00000002
        /*077c*/ 	.word	0x00000030
        /*0780*/ 	.short	0x010a
        /*0782*/ 	.byte	0xff
	.zero		1


	//   ....[102]....
        /*0784*/ 	.word	0x00007130
        /*0788*/ 	.word	0x00000002
        /*078c*/ 	.word	0x00000030
        /*0790*/ 	.short	0x010a
        /*0792*/ 	.byte	0xff
	.zero		1


	//   ....[103]....
        /*0794*/ 	.word	0x00007930
        /*0798*/ 	.word	0x00000000
        /*079c*/ 	.word	0x00000000
        /*07a0*/ 	.short	0x0101
        /*07a2*/ 	.byte	0xff
	.zero		1


	//   ....[104]....
        /*07a4*/ 	.word	0x00007950
        /*07a8*/ 	.word	0x00000002
        /*07ac*/ 	.word	0x00000030
        /*07b0*/ 	.short	0x010a
        /*07b2*/ 	.byte	0xff
	.zero		1


	//   ....[105]....
        /*07b4*/ 	.word	0x00007a00
        /*07b8*/ 	.word	0x00000002
        /*07bc*/ 	.word	0x00000030
        /*07c0*/ 	.short	0x010a
        /*07c2*/ 	.byte	0xff
	.zero		1


	//   ....[106]....
        /*07c4*/ 	.word	0x00008200
        /*07c8*/ 	.word	0x00000000
        /*07cc*/ 	.word	0x00000000
        /*07d0*/ 	.short	0x0101
        /*07d2*/ 	.byte	0xff
	.zero		1


	//   ....[107]....
        /*07d4*/ 	.word	0x00008220
        /*07d8*/ 	.word	0x00000003
        /*07dc*/ 	.word	0x00000030
        /*07e0*/ 	.short	0x010a
        /*07e2*/ 	.byte	0xff
	.zero		1


	//   ....[108]....
        /*07e4*/ 	.word	0x000082d0
        /*07e8*/ 	.word	0x00000003
        /*07ec*/ 	.word	0x00000030
        /*07f0*/ 	.short	0x010a
        /*07f2*/ 	.byte	0xff
	.zero		1


	//   ....[109]....
        /*07f4*/ 	.word	0x00008580
        /*07f8*/ 	.word	0x00000035
        /*07fc*/ 	.word	0x00000000
        /*0800*/ 	.short	0x0101
        /*0802*/ 	.byte	0xff
	.zero		1


	//   ....[110]....
        /*0804*/ 	.word	0x00008b20
        /*0808*/ 	.word	0x00000000
        /*080c*/ 	.word	0x00000000
        /*0810*/ 	.short	0x0101
        /*0812*/ 	.byte	0xff
	.zero		1


	//   ....[111]....
        /*0814*/ 	.word	0x00008db0
        /*0818*/ 	.word	0x000000ff
        /*081c*/ 	.word	0x00000000
        /*0820*/ 	.short	0x0101
        /*0822*/ 	.byte	0x04
	.zero		1


	//   ....[112]....
        /*0824*/ 	.word	0x00008dd0
        /*0828*/ 	.word	0x00000000
        /*082c*/ 	.word	0x000000f0
        /*0830*/ 	.short	0x010a
        /*0832*/ 	.byte	0xff
	.zero		1


	//   ....[113]....
        /*0834*/ 	.word	0x00008e30
        /*0838*/ 	.word	0x00000000
        /*083c*/ 	.word	0x00000018
        /*0840*/ 	.short	0x010a
        /*0842*/ 	.byte	0xff
	.zero		1


	//   ....[114]....
        /*0844*/ 	.word	0x00008e90
        /*0848*/ 	.word	0x00000000
        /*084c*/ 	.word	0x00000018
        /*0850*/ 	.short	0x010a
        /*0852*/ 	.byte	0xff
	.zero		1


	//   ....[115]....
        /*0854*/ 	.word	0x00008ee0
        /*0858*/ 	.word	0x00000003
        /*085c*/ 	.word	0x00000080
        /*0860*/ 	.short	0x010a
        /*0862*/ 	.byte	0xff
	.zero		1


	//   ....[116]....
        /*0864*/ 	.word	0x00008f40
        /*0868*/ 	.word	0x00000000
        /*086c*/ 	.word	0x00000000
        /*0870*/ 	.short	0x010a
        /*0872*/ 	.byte	0xff
	.zero		1


	//   ....[117]....
        /*0874*/ 	.word	0x00008fa0
        /*0878*/ 	.word	0x00000000
        /*087c*/ 	.word	0x00000000
        /*0880*/ 	.short	0x010a
        /*0882*/ 	.byte	0xff
	.zero		1


	//   ....[118]....
        /*0884*/ 	.word	0x00008ff0
        /*0888*/ 	.word	0x00000002
        /*088c*/ 	.word	0x000000e0
        /*0890*/ 	.short	0x010a
        /*0892*/ 	.byte	0xff
	.zero		1


	//   ....[119]....
        /*0894*/ 	.word	0x00009050
        /*0898*/ 	.word	0x00000002
        /*089c*/ 	.word	0x00000090
        /*08a0*/ 	.short	0x010a
        /*08a2*/ 	.byte	0xff
	.zero		1


	//   ....[120]....
        /*08a4*/ 	.word	0x000090a0
        /*08a8*/ 	.word	0x00000002
        /*08ac*/ 	.word	0x00000080
        /*08b0*/ 	.short	0x010a
        /*08b2*/ 	.byte	0xff
	.zero		1


	//   ....[121]....
        /*08b4*/ 	.word	0x00009100
        /*08b8*/ 	.word	0x00000000
        /*08bc*/ 	.word	0x00000090
        /*08c0*/ 	.short	0x010a
        /*08c2*/ 	.byte	0xff
	.zero		1


	//   ....[122]....
        /*08c4*/ 	.word	0x00009160
        /*08c8*/ 	.word	0x00000005
        /*08cc*/ 	.word	0x00000008
        /*08d0*/ 	.short	0x010a
        /*08d2*/ 	.byte	0xff
	.zero		1


	//   ....[123]....
        /*08d4*/ 	.word	0x00009240
        /*08d8*/ 	.word	0x00000000
        /*08dc*/ 	.word	0x00000008
        /*08e0*/ 	.short	0x010a
        /*08e2*/ 	.byte	0xff
	.zero		1


	//   ....[124]....
        /*08e4*/ 	.word	0x00009290
        /*08e8*/ 	.word	0x00000000
        /*08ec*/ 	.word	0x00000080
        /*08f0*/ 	.short	0x010a
        /*08f2*/ 	.byte	0xff
	.zero		1


	//   ....[125]....
        /*08f4*/ 	.word	0x000092f0
        /*08f8*/ 	.word	0x00000000
        /*08fc*/ 	.word	0x000000c0
        /*0900*/ 	.short	0x010a
        /*0902*/ 	.byte	0xff
	.zero		1


	//   ....[126]....
        /*0904*/ 	.word	0x00009350
        /*0908*/ 	.word	0x00000000
        /*090c*/ 	.word	0x00000000
        /*0910*/ 	.short	0x010a
        /*0912*/ 	.byte	0xff
	.zero		1


	//   ....[127]....
        /*0914*/ 	.word	0x000093b0
        /*0918*/ 	.word	0x00000000
        /*091c*/ 	.word	0x00000000
        /*0920*/ 	.short	0x010a
        /*0922*/ 	.byte	0xff
	.zero		1


	//   ....[128]....
        /*0924*/ 	.word	0x00009410
        /*0928*/ 	.word	0x00000000
        /*092c*/ 	.word	0x00000000
        /*0930*/ 	.short	0x010a
        /*0932*/ 	.byte	0xff
	.zero		1


	//   ....[129]....
        /*0934*/ 	.word	0x00009470
        /*0938*/ 	.word	0x00000000
        /*093c*/ 	.word	0x00000000
        /*0940*/ 	.short	0x010a
        /*0942*/ 	.byte	0xff
	.zero		1


	//   ....[130]....
        /*0944*/ 	.word	0x000094d0
        /*0948*/ 	.word	0x00000000
        /*094c*/ 	.word	0x00000100
        /*0950*/ 	.short	0x010a
        /*0952*/ 	.byte	0xff
	.zero		1


	//   ....[131]....
        /*0954*/ 	.word	0x00009520
        /*0958*/ 	.word	0x00000008
        /*095c*/ 	.word	0x00000080
        /*0960*/ 	.short	0x010a
        /*0962*/ 	.byte	0xff
	.zero		1


	//   ....[132]....
        /*0964*/ 	.word	0x00009580
        /*0968*/ 	.word	0x00000000
        /*096c*/ 	.word	0x00000078
        /*0970*/ 	.short	0x010a
        /*0972*/ 	.byte	0xff
	.zero		1


	//   ....[133]....
        /*0974*/ 	.word	0x000095e0
        /*0978*/ 	.word	0x00000000
        /*097c*/ 	.word	0x00000050
        /*0980*/ 	.short	0x010a
        /*0982*/ 	.byte	0xff
	.zero		1


	//   ....[134]....
        /*0984*/ 	.word	0x00009640
        /*0988*/ 	.word	0x00000000
        /*098c*/ 	.word	0x00000058
        /*0990*/ 	.short	0x010a
        /*0992*/ 	.byte	0xff
	.zero		1


	//   ....[135]....
        /*0994*/ 	.word	0x000096a0
        /*0998*/ 	.word	0x00000000
        /*099c*/ 	.word	0x00000060
        /*09a0*/ 	.short	0x010a
        /*09a2*/ 	.byte	0xff
	.zero		1


	//   ....[136]....
        /*09a4*/ 	.word	0x00009700
        /*09a8*/ 	.word	0x00000000
        /*09ac*/ 	.word	0x00000068
        /*09b0*/ 	.short	0x010a
        /*09b2*/ 	.byte	0xff
	.zero		1


	//   ....[137]....
        /*09b4*/ 	.word	0x00009760
        /*09b8*/ 	.word	0x00000000
        /*09bc*/ 	.word	0x00000050
        /*09c0*/ 	.short	0x010a
        /*09c2*/ 	.byte	0xff
	.zero		1


	//   ....[138]....
        /*09c4*/ 	.word	0x000097c0
        /*09c8*/ 	.word	0x00000000
        /*09cc*/ 	.word	0x00000058
        /*09d0*/ 	.short	0x010a
        /*09d2*/ 	.byte	0xff
	.zero		1


	//   ....[139]....
        /*09d4*/ 	.word	0x00009820
        /*09d8*/ 	.word	0x00000000
        /*09dc*/ 	.word	0x00000060
        /*09e0*/ 	.short	0x010a
        /*09e2*/ 	.byte	0xff
	.zero		1


	//   ....[140]....
        /*09e4*/ 	.word	0x00009870
        /*09e8*/ 	.word	0x00000003
        /*09ec*/ 	.word	0x00000080
        /*09f0*/ 	.short	0x010a
        /*09f2*/ 	.byte	0xff
	.zero		1


	//   ....[141]....
        /*09f4*/ 	.word	0x000098d0
        /*09f8*/ 	.word	0x00000002
        /*09fc*/ 	.word	0x00000030
        /*0a00*/ 	.short	0x010a
        /*0a02*/ 	.byte	0xff
	.zero		1


	//   ....[142]....
        /*0a04*/ 	.word	0x00009920
        /*0a08*/ 	.word	0x00000035
        /*0a0c*/ 	.word	0x000000a0
        /*0a10*/ 	.short	0x010a
        /*0a12*/ 	.byte	0xff
	.zero		1


	//   ....[143]....
        /*0a14*/ 	.word	0x00009970
        /*0a18*/ 	.word	0x00000002
        /*0a1c*/ 	.word	0x00000030
        /*0a20*/ 	.short	0x010a
        /*0a22*/ 	.byte	0xff
	.zero		1


	//   ....[144]....
        /*0a24*/ 	.word	0x000099c0
        /*0a28*/ 	.word	0x00000002
        /*0a2c*/ 	.word	0x00000030
        /*0a30*/ 	.short	0x010a
        /*0a32*/ 	.byte	0xff
	.zero		1


	//   ....[145]....
        /*0a34*/ 	.word	0x00009a10
        /*0a38*/ 	.word	0x00000003
        /*0a3c*/ 	.word	0x00000030
        /*0a40*/ 	.short	0x010a
        /*0a42*/ 	.byte	0xff
	.zero		1


	//----- nvinfo : EIATTR_NUM_MBARRIERS
	.align		4
.L_47:
        /*0a44*/ 	.byte	0x03, 0x38
        /*0a46*/ 	.short	0x0021


	//----- nvinfo : EIATTR_EXIT_INSTR_OFFSETS
	.align		4
        /*0a48*/ 	.byte	0x04, 0x1c
        /*0a4a*/ 	.short	(.L_49 - .L_48)


	//   ....[0]....
.L_48:
        /*0a4c*/ 	.word	0x00002a30


	//   ....[1]....
        /*0a50*/ 	.word	0x00002f20


	//   ....[2]....
        /*0a54*/ 	.word	0x00002f80


	//   ....[3]....
        /*0a58*/ 	.word	0x00004300


	//   ....[4]....
        /*0a5c*/ 	.word	0x000056b0


	//   ....[5]....
        /*0a60*/ 	.word	0x000056f0


	//   ....[6]....
        /*0a64*/ 	.word	0x00008ca0


	//   ....[7]....
        /*0a68*/ 	.word	0x00008d20


	//   ....[8]....
        /*0a6c*/ 	.word	0x00008d50


	//   ....[9]....
        /*0a70*/ 	.word	0x00008dc0


	//----- nvinfo : EIATTR_MAX_THREADS
	.align		4
.L_49:
        /*0a74*/ 	.byte	0x04, 0x05
        /*0a76*/ 	.short	(.L_51 - .L_50)
.L_50:
        /*0a78*/ 	.word	0x00000100
        /*0a7c*/ 	.word	0x00000001
        /*0a80*/ 	.word	0x00000001


	//----- nvinfo : EIATTR_CRS_STACK_SIZE
	.align		4
.L_51:
        /*0a84*/ 	.byte	0x04, 0x1e
        /*0a86*/ 	.short	(.L_53 - .L_52)
.L_52:
        /*0a88*/ 	.word	0x00000000


	//----- nvinfo : EIATTR_CBANK_PARAM_SIZE
	.align		4
.L_53:
        /*0a8c*/ 	.byte	0x03, 0x19
        /*0a8e*/ 	.short	0x0800


	//----- nvinfo : EIATTR_PARAM_CBANK
	.align		4
        /*0a90*/ 	.byte	0x04, 0x0a
        /*0a92*/ 	.short	(.L_55 - .L_54)
	.align		4
.L_54:
        /*0a94*/ 	.word	index@(.nv.constant0._ZN7cutlass13device_kernelINS_4gemm6kernel13GemmUniversalIN4cute5tupleIJiiiiEEENS1_10collective13CollectiveMmaINS1_35MainloopSm100TmaUmmaWarpSpecializedILi3ELi2ELi4ENS5_IJNS4_1CILi4EEENSA_ILi1EEESC_EEEEENS5_IJNSA_ILi128EEESF_NSA_ILi64EEEEEENS_6half_tENS5_IJlSC_lEEESI_SJ_NS4_8TiledMMAINS4_8MMA_AtomIJNS4_26SM100_MMA_F16BF16_2x1SM_SSISI_SI_fLi128ELi128ELNS4_4UMMA5MajorE0ELSO_0ELNSN_7ScaleInE0ELSP_0EEEEEENS4_6LayoutINS5_IJSC_SC_SC_EEENS5_IJNSA_ILi0EEESU_SU_EEEEENS5_IJNS4_10UnderscoreESX_SX_EEEEENS4_18SM100_TMA_2SM_LOADENS4_14ComposedLayoutINS4_7SwizzleILi3ELi4ELi3EEENS4_18smem_ptr_flag_bitsILi16EEENSS_INS5_IJNSA_ILi8EEESG_EEENS5_IJSG_SC_EEEEEEEvNS4_8identityENS4_28SM100_TMA_2SM_LOAD_MULTICASTES1A_vS1B_EENS_8epilogue10collective18CollectiveEpilogueINS1E_23Sm100TmaWarpSpecializedILi4ELi2ELi16ELb1ELb0EEEJNS5_IJSG_SF_SG_EEENS5_IJNSS_ISG_SC_EENSS_INS5_IJNSA_ILi16EEENSA_ILi2EEEEEENS5_IJSC_SG_EEEEEEEESI_SJ_SI_SJ_NS1E_6fusion15FusionCallbacksIS1I_NS1R_17LinearCombinationISI_fSI_fLNS_15FloatRoundStyleE2EEES1J_S1Q_JEEENS4_5SM1004TMEM4LOAD26SM100_TMEM_LOAD_32dp32b16xENS4_13SM90_TMA_LOADENS11_INS12_ILi1ELi4ELi3EEES15_NSS_INS5_IJS16_S1L_EEENS5_IJS1L_SC_EEEEEEENS4_39AutoVectorizingCopyWithAssumedAlignmentILi128EEENS4_14SM90_TMA_STOREES26_S28_S28_EEEvvEEEEvNT_6ParamsE)
        /*0a98*/ 	.short	0x0380
        /*0a9a*/ 	.short	0x0800


	//----- nvinfo : EIATTR_SW_WAR
	.align		4
.L_55:
        /*0a9c*/ 	.byte	0x04, 0x36
        /*0a9e*/ 	.short	(.L_57 - .L_56)
.L_56:
        /*0aa0*/ 	.word	0x00000008
.L_57:


//--------------------- .nv.callgraph             --------------------------
	.section	.nv.callgraph,"",@"SHT_CUDA_CALLGRAPH"
	.align	4
	.sectionentsize	8
	.align		4
        /*0000*/ 	.word	0x00000000
	.align		4
        /*0004*/ 	.word	0xffffffff
	.align		4
        /*0008*/ 	.word	index@(_ZN7cutlass13device_kernelINS_4gemm6kernel13GemmUniversalIN4cute5tupleIJiiiiEEENS1_10collective13CollectiveMmaINS1_35MainloopSm100TmaUmmaWarpSpecializedILi3ELi2ELi4ENS5_IJNS4_1CILi4EEENSA_ILi1EEESC_EEEEENS5_IJNSA_ILi128EEESF_NSA_ILi64EEEEEENS_6half_tENS5_IJlSC_lEEESI_SJ_NS4_8TiledMMAINS4_8MMA_AtomIJNS4_26SM100_MMA_F16BF16_2x1SM_SSISI_SI_fLi128ELi128ELNS4_4UMMA5MajorE0ELSO_0ELNSN_7ScaleInE0ELSP_0EEEEEENS4_6LayoutINS5_IJSC_SC_SC_EEENS5_IJNSA_ILi0EEESU_SU_EEEEENS5_IJNS4_10UnderscoreESX_SX_EEEEENS4_18SM100_TMA_2SM_LOADENS4_14ComposedLayoutINS4_7SwizzleILi3ELi4ELi3EEENS4_18smem_ptr_flag_bitsILi16EEENSS_INS5_IJNSA_ILi8EEESG_EEENS5_IJSG_SC_EEEEEEEvNS4_8identityENS4_28SM100_TMA_2SM_LOAD_MULTICASTES1A_vS1B_EENS_8epilogue10collective18CollectiveEpilogueINS1E_23Sm100TmaWarpSpecializedILi4ELi2ELi16ELb1ELb0EEEJNS5_IJSG_SF_SG_EEENS5_IJNSS_ISG_SC_EENSS_INS5_IJNSA_ILi16EEENSA_ILi2EEEEEENS5_IJSC_SG_EEEEEEEESI_SJ_SI_SJ_NS1E_6fusion15FusionCallbacksIS1I_NS1R_17LinearCombinationISI_fSI_fLNS_15FloatRoundStyleE2EEES1J_S1Q_JEEENS4_5SM1004TMEM4LOAD26SM100_TMEM_LOAD_32dp32b16xENS4_13SM90_TMA_LOADENS11_INS12_ILi1ELi4ELi3EEES15_NSS_INS5_IJS16_S1L_EEENS5_IJS1L_SC_EEEEEEENS4_39AutoVectorizingCopyWithAssumedAlignmentILi128EEENS4_14SM90_TMA_STOREES26_S28_S28_EEEvvEEEEvNT_6ParamsE)
	.align		4
        /*000c*/ 	.word	index@(__assertfail)
	.align		4
        /*0010*/ 	.word	0x00000000
	.align		4
        /*0014*/ 	.word	0xfffffffe
	.align		4
        /*0018*/ 	.word	0x00000000
	.align		4
        /*001c*/ 	.word	0xfffffffd
	.align		4
        /*0020*/ 	.word	0x00000000
	.align		4
        /*0024*/ 	.word	0xfffffffc


//--------------------- .nv.constant4             --------------------------
	.section	.nv.constant4,"a",@progbits
	.align	8
	.align		8
.nv.constant4:
        /*0000*/ 	.dword	__assertfail
	.align		8
        /*0008*/ 	.dword	__unnamed_1
	.align		8
        /*0010*/ 	.dword	__unnamed_2
	.align		8
        /*0018*/ 	.dword	_ZN40_INTERNAL_96798b58_4_k_cu_e06abd6c_374194cuda3std3__45__cpo5beginE
	.align		8
        /*0020*/ 	.dword	_ZN40_INTERNAL_96798b58_4_k_cu_e06abd6c_374194cuda3std3__45__cpo3endE
	.align		8
        /*0028*/ 	.dword	_ZN40_INTERNAL_96798b58_4_k_cu_e06abd6c_374194cuda3std3__45__cpo6cbeginE
	.align		8
        /*0030*/ 	.dword	_ZN40_INTERNAL_96798b58_4_k_cu_e06abd6c_374194cuda3std3__45__cpo4cendE
	.align		8
        /*0038*/ 	.dword	_ZN40_INTERNAL_96798b58_4_k_cu_e06abd6c_374194cuda3std3__442_GLOBAL__N__96798b58_4_k_cu_e06abd6c_374196ignoreE
	.align		8
        /*0040*/ 	.dword	_ZN40_INTERNAL_96798b58_4_k_cu_e06abd6c_374194cuda3std3__419piecewise_constructE
	.align		8
        /*0048*/ 	.dword	_ZN40_INTERNAL_96798b58_4_k_cu_e06abd6c_374194cuda3std3__48in_placeE
	.align		8
        /*0050*/ 	.dword	_ZN40_INTERNAL_96798b58_4_k_cu_e06abd6c_374194cuda3std6ranges3__45__cpo4swapE
	.align		8
        /*0058*/ 	.dword	_ZN40_INTERNAL_96798b58_4_k_cu_e06abd6c_374194cuda3std6ranges3__45__cpo9iter_moveE
	.align		8
        /*0060*/ 	.dword	_ZN40_INTERNAL_96798b58_4_k_cu_e06abd6c_374194cute7productE
	.align		8
        /*0068*/ 	.dword	_ZN40_INTERNAL_96798b58_4_k_cu_e06abd6c_374194cute1_E
	.align		8
        /*0070*/ 	.dword	$str$25
	.align		8
        /*0078*/ 	.dword	$str$26
	.align		8
        /*0080*/ 	.dword	$str$27
	.align		8
        /*0088*/ 	.dword	$str$28


//--------------------- .text._ZN7cutlass13device_kernelINS_4gemm6kernel13GemmUniversalIN4cute5tupleIJiiiiEEENS1_10collective13CollectiveMmaINS1_35MainloopSm100TmaUmmaWarpSpecializedILi3ELi2ELi4ENS5_IJNS4_1CILi4EEENSA_ILi1EEESC_EEEEENS5_IJNSA_ILi128EEESF_NSA_ILi64EEEEEENS_6half_tENS5_IJlSC_lEEESI_SJ_NS4_8TiledMMAINS4_8MMA_AtomIJNS4_26SM100_MMA_F16BF16_2x1SM_SSISI_SI_fLi128ELi128ELNS4_4UMMA5MajorE0ELSO_0ELNSN_7ScaleInE0ELSP_0EEEEEENS4_6LayoutINS5_IJSC_SC_SC_EEENS5_IJNSA_ILi0EEESU_SU_EEEEENS5_IJNS4_10UnderscoreESX_SX_EEEEENS4_18SM100_TMA_2SM_LOADENS4_14ComposedLayoutINS4_7SwizzleILi3ELi4ELi3EEENS4_18smem_ptr_flag_bitsILi16EEENSS_INS5_IJNSA_ILi8EEESG_EEENS5_IJSG_SC_EEEEEEEvNS4_8identityENS4_28SM100_TMA_2SM_LOAD_MULTICASTES1A_vS1B_EENS_8epilogue10collective18CollectiveEpilogueINS1E_23Sm100TmaWarpSpecializedILi4ELi2ELi16ELb1ELb0EEEJNS5_IJSG_SF_SG_EEENS5_IJNSS_ISG_SC_EENSS_INS5_IJNSA_ILi16EEENSA_ILi2EEEEEENS5_IJSC_SG_EEEEEEEESI_SJ_SI_SJ_NS1E_6fusion15FusionCallbacksIS1I_NS1R_17LinearCombinationISI_fSI_fLNS_15FloatRoundStyleE2EEES1J_S1Q_JEEENS4_5SM1004TMEM4LOAD26SM100_TMEM_LOAD_32dp32b16xENS4_13SM90_TMA_LOADENS11_INS12_ILi1ELi4ELi3EEES15_NSS_INS5_IJS16_S1L_EEENS5_IJS1L_SC_EEEEEEENS4_39AutoVectorizingCopyWithAssumedAlignmentILi128EEENS4_14SM90_TMA_STOREES26_S28_S28_EEEvvEEEEvNT_6ParamsE --------------------------
	.section	.text._ZN7cutlass13device_kernelINS_4gemm6kernel13GemmUniversalIN4cute5tupleIJiiiiEEENS1_10collective13CollectiveMmaINS1_35MainloopSm100TmaUmmaWarpSpecializedILi3ELi2ELi4ENS5_IJNS4_1CILi4EEENSA_ILi1EEESC_EEEEENS5_IJNSA_ILi128EEESF_NSA_ILi64EEEEEENS_6half_tENS5_IJlSC_lEEESI_SJ_NS4_8TiledMMAINS4_8MMA_AtomIJNS4_26SM100_MMA_F16BF16_2x1SM_SSISI_SI_fLi128ELi128ELNS4_4UMMA5MajorE0ELSO_0ELNSN_7ScaleInE0ELSP_0EEEEEENS4_6LayoutINS5_IJSC_SC_SC_EEENS5_IJNSA_ILi0EEESU_SU_EEEEENS5_IJNS4_10UnderscoreESX_SX_EEEEENS4_18SM100_TMA_2SM_LOADENS4_14ComposedLayoutINS4_7SwizzleILi3ELi4ELi3EEENS4_18smem_ptr_flag_bitsILi16EEENSS_INS5_IJNSA_ILi8EEESG_EEENS5_IJSG_SC_EEEEEEEvNS4_8identityENS4_28SM100_TMA_2SM_LOAD_MULTICASTES1A_vS1B_EENS_8epilogue10collective18CollectiveEpilogueINS1E_23Sm100TmaWarpSpecializedILi4ELi2ELi16ELb1ELb0EEEJNS5_IJSG_SF_SG_EEENS5_IJNSS_ISG_SC_EENSS_INS5_IJNSA_ILi16EEENSA_ILi2EEEEEENS5_IJSC_SG_EEEEEEEESI_SJ_SI_SJ_NS1E_6fusion15FusionCallbacksIS1I_NS1R_17LinearCombinationISI_fSI_fLNS_15FloatRoundStyleE2EEES1J_S1Q_JEEENS4_5SM1004TMEM4LOAD26SM100_TMEM_LOAD_32dp32b16xENS4_13SM90_TMA_LOADENS11_INS12_ILi1ELi4ELi3EEES15_NSS_INS5_IJS16_S1L_EEENS5_IJS1L_SC_EEEEEEENS4_39AutoVectorizingCopyWithAssumedAlignmentILi128EEENS4_14SM90_TMA_STOREES26_S28_S28_EEEvvEEEEvNT_6ParamsE,"ax",@progbits
	.align	128
.text._ZN7cutlass13device_kernelINS_4gemm6kernel13GemmUniversalIN4cute5tupleIJiiiiEEENS1_10collective13CollectiveMmaINS1_35MainloopSm100TmaUmmaWarpSpecializedILi3ELi2ELi4ENS5_IJNS4_1CILi4EEENSA_ILi1EEESC_EEEEENS5_IJNSA_ILi128EEESF_NSA_ILi64EEEEEENS_6half_tENS5_IJlSC_lEEESI_SJ_NS4_8TiledMMAINS4_8MMA_AtomIJNS4_26SM100_MMA_F16BF16_2x1SM_SSISI_SI_fLi128ELi128ELNS4_4UMMA5MajorE0ELSO_0ELNSN_7ScaleInE0ELSP_0EEEEEENS4_6LayoutINS5_IJSC_SC_SC_EEENS5_IJNSA_ILi0EEESU_SU_EEEEENS5_IJNS4_10UnderscoreESX_SX_EEEEENS4_18SM100_TMA_2SM_LOADENS4_14ComposedLayoutINS4_7SwizzleILi3ELi4ELi3EEENS4_18smem_ptr_flag_bitsILi16EEENSS_INS5_IJNSA_ILi8EEESG_EEENS5_IJSG_SC_EEEEEEEvNS4_8identityENS4_28SM100_TMA_2SM_LOAD_MULTICASTES1A_vS1B_EENS_8epilogue10collective18CollectiveEpilogueINS1E_23Sm100TmaWarpSpecializedILi4ELi2ELi16ELb1ELb0EEEJNS5_IJSG_SF_SG_EEENS5_IJNSS_ISG_SC_EENSS_INS5_IJNSA_ILi16EEENSA_ILi2EEEEEENS5_IJSC_SG_EEEEEEEESI_SJ_SI_SJ_NS1E_6fusion15FusionCallbacksIS1I_NS1R_17LinearCombinationISI_fSI_fLNS_15FloatRoundStyleE2EEES1J_S1Q_JEEENS4_5SM1004TMEM4LOAD26SM100_TMEM_LOAD_32dp32b16xENS4_13SM90_TMA_LOADENS11_INS12_ILi1ELi4ELi3EEES15_NSS_INS5_IJS16_S1L_EEENS5_IJS1L_SC_EEEEEEENS4_39AutoVectorizingCopyWithAssumedAlignmentILi128EEENS4_14SM90_TMA_STOREES26_S28_S28_EEEvvEEEEvNT_6ParamsE:
        .type           _ZN7cutlass13device_kernelINS_4gemm6kernel13GemmUniversalIN4cute5tupleIJiiiiEEENS1_10collective13CollectiveMmaINS1_35MainloopSm100TmaUmmaWarpSpecializedILi3ELi2ELi4ENS5_IJNS4_1CILi4EEENSA_ILi1EEESC_EEEEENS5_IJNSA_ILi128EEESF_NSA_ILi64EEEEEENS_6half_tENS5_IJlSC_lEEESI_SJ_NS4_8TiledMMAINS4_8MMA_AtomIJNS4_26SM100_MMA_F16BF16_2x1SM_SSISI_SI_fLi128ELi128ELNS4_4UMMA5MajorE0ELSO_0ELNSN_7ScaleInE0ELSP_0EEEEEENS4_6LayoutINS5_IJSC_SC_SC_EEENS5_IJNSA_ILi0EEESU_SU_EEEEENS5_IJNS4_10UnderscoreESX_SX_EEEEENS4_18SM100_TMA_2SM_LOADENS4_14ComposedLayoutINS4_7SwizzleILi3ELi4ELi3EEENS4_18smem_ptr_flag_bitsILi16EEENSS_INS5_IJNSA_ILi8EEESG_EEENS5_IJSG_SC_EEEEEEEvNS4_8identityENS4_28SM100_TMA_2SM_LOAD_MULTICASTES1A_vS1B_EENS_8epilogue10collective18CollectiveEpilogueINS1E_23Sm100TmaWarpSpecializedILi4ELi2ELi16ELb1ELb0EEEJNS5_IJSG_SF_SG_EEENS5_IJNSS_ISG_SC_EENSS_INS5_IJNSA_ILi16EEENSA_ILi2EEEEEENS5_IJSC_SG_EEEEEEEESI_SJ_SI_SJ_NS1E_6fusion15FusionCallbacksIS1I_NS1R_17LinearCombinationISI_fSI_fLNS_15FloatRoundStyleE2EEES1J_S1Q_JEEENS4_5SM1004TMEM4LOAD26SM100_TMEM_LOAD_32dp32b16xENS4_13SM90_TMA_LOADENS11_INS12_ILi1ELi4ELi3EEES15_NSS_INS5_IJS16_S1L_EEENS5_IJS1L_SC_EEEEEEENS4_39AutoVectorizingCopyWithAssumedAlignmentILi128EEENS4_14SM90_TMA_STOREES26_S28_S28_EEEvvEEEEvNT_6ParamsE,@function
        .size           _ZN7cutlass13device_kernelINS_4gemm6kernel13GemmUniversalIN4cute5tupleIJiiiiEEENS1_10collective13CollectiveMmaINS1_35MainloopSm100TmaUmmaWarpSpecializedILi3ELi2ELi4ENS5_IJNS4_1CILi4EEENSA_ILi1EEESC_EEEEENS5_IJNSA_ILi128EEESF_NSA_ILi64EEEEEENS_6half_tENS5_IJlSC_lEEESI_SJ_NS4_8TiledMMAINS4_8MMA_AtomIJNS4_26SM100_MMA_F16BF16_2x1SM_SSISI_SI_fLi128ELi128ELNS4_4UMMA5MajorE0ELSO_0ELNSN_7ScaleInE0ELSP_0EEEEEENS4_6LayoutINS5_IJSC_SC_SC_EEENS5_IJNSA_ILi0EEESU_SU_EEEEENS5_IJNS4_10UnderscoreESX_SX_EEEEENS4_18SM100_TMA_2SM_LOADENS4_14ComposedLayoutINS4_7SwizzleILi3ELi4ELi3EEENS4_18smem_ptr_flag_bitsILi16EEENSS_INS5_IJNSA_ILi8EEESG_EEENS5_IJSG_SC_EEEEEEEvNS4_8identityENS4_28SM100_TMA_2SM_LOAD_MULTICASTES1A_vS1B_EENS_8epilogue10collective18CollectiveEpilogueINS1E_23Sm100TmaWarpSpecializedILi4ELi2ELi16ELb1ELb0EEEJNS5_IJSG_SF_SG_EEENS5_IJNSS_ISG_SC_EENSS_INS5_IJNSA_ILi16EEENSA_ILi2EEEEEENS5_IJSC_SG_EEEEEEEESI_SJ_SI_SJ_NS1E_6fusion15FusionCallbacksIS1I_NS1R_17LinearCombinationISI_fSI_fLNS_15FloatRoundStyleE2EEES1J_S1Q_JEEENS4_5SM1004TMEM4LOAD26SM100_TMEM_LOAD_32dp32b16xENS4_13SM90_TMA_LOADENS11_INS12_ILi1ELi4ELi3EEES15_NSS_INS5_IJS16_S1L_EEENS5_IJS1L_SC_EEEEEEENS4_39AutoVectorizingCopyWithAssumedAlignmentILi128EEENS4_14SM90_TMA_STOREES26_S28_S28_EEEvvEEEEvNT_6ParamsE,(.L_x_194 - _ZN7cutlass13device_kernelINS_4gemm6kernel13GemmUniversalIN4cute5tupleIJiiiiEEENS1_10collective13CollectiveMmaINS1_35MainloopSm100TmaUmmaWarpSpecializedILi3ELi2ELi4ENS5_IJNS4_1CILi4EEENSA_ILi1EEESC_EEEEENS5_IJNSA_ILi128EEESF_NSA_ILi64EEEEEENS_6half_tENS5_IJlSC_lEEESI_SJ_NS4_8TiledMMAINS4_8MMA_AtomIJNS4_26SM100_MMA_F16BF16_2x1SM_SSISI_SI_fLi128ELi128ELNS4_4UMMA5MajorE0ELSO_0ELNSN_7ScaleInE0ELSP_0EEEEEENS4_6LayoutINS5_IJSC_SC_SC_EEENS5_IJNSA_ILi0EEESU_SU_EEEEENS5_IJNS4_10UnderscoreESX_SX_EEEEENS4_18SM100_TMA_2SM_LOADENS4_14ComposedLayoutINS4_7SwizzleILi3ELi4ELi3EEENS4_18smem_ptr_flag_bitsILi16EEENSS_INS5_IJNSA_ILi8EEESG_EEENS5_IJSG_SC_EEEEEEEvNS4_8identityENS4_28SM100_TMA_2SM_LOAD_MULTICASTES1A_vS1B_EENS_8epilogue10collective18CollectiveEpilogueINS1E_23Sm100TmaWarpSpecializedILi4ELi2ELi16ELb1ELb0EEEJNS5_IJSG_SF_SG_EEENS5_IJNSS_ISG_SC_EENSS_INS5_IJNSA_ILi16EEENSA_ILi2EEEEEENS5_IJSC_SG_EEEEEEEESI_SJ_SI_SJ_NS1E_6fusion15FusionCallbacksIS1I_NS1R_17LinearCombinationISI_fSI_fLNS_15FloatRoundStyleE2EEES1J_S1Q_JEEENS4_5SM1004TMEM4LOAD26SM100_TMEM_LOAD_32dp32b16xENS4_13SM90_TMA_LOADENS11_INS12_ILi1ELi4ELi3EEES15_NSS_INS5_IJS16_S1L_EEENS5_IJS1L_SC_EEEEEEENS4_39AutoVectorizingCopyWithAssumedAlignmentILi128EEENS4_14SM90_TMA_STOREES26_S28_S28_EEEvvEEEEvNT_6ParamsE)
        .other          _ZN7cutlass13device_kernelINS_4gemm6kernel13GemmUniversalIN4cute5tupleIJiiiiEEENS1_10collective13CollectiveMmaINS1_35MainloopSm100TmaUmmaWarpSpecializedILi3ELi2ELi4ENS5_IJNS4_1CILi4EEENSA_ILi1EEESC_EEEEENS5_IJNSA_ILi128EEESF_NSA_ILi64EEEEEENS_6half_tENS5_IJlSC_lEEESI_SJ_NS4_8TiledMMAINS4_8MMA_AtomIJNS4_26SM100_MMA_F16BF16_2x1SM_SSISI_SI_fLi128ELi128ELNS4_4UMMA5MajorE0ELSO_0ELNSN_7ScaleInE0ELSP_0EEEEEENS4_6LayoutINS5_IJSC_SC_SC_EEENS5_IJNSA_ILi0EEESU_SU_EEEEENS5_IJNS4_10UnderscoreESX_SX_EEEEENS4_18SM100_TMA_2SM_LOADENS4_14ComposedLayoutINS4_7SwizzleILi3ELi4ELi3EEENS4_18smem_ptr_flag_bitsILi16EEENSS_INS5_IJNSA_ILi8EEESG_EEENS5_IJSG_SC_EEEEEEEvNS4_8identityENS4_28SM100_TMA_2SM_LOAD_MULTICASTES1A_vS1B_EENS_8epilogue10collective18CollectiveEpilogueINS1E_23Sm100TmaWarpSpecializedILi4ELi2ELi16ELb1ELb0EEEJNS5_IJSG_SF_SG_EEENS5_IJNSS_ISG_SC_EENSS_INS5_IJNSA_ILi16EEENSA_ILi2EEEEEENS5_IJSC_SG_EEEEEEEESI_SJ_SI_SJ_NS1E_6fusion15FusionCallbacksIS1I_NS1R_17LinearCombinationISI_fSI_fLNS_15FloatRoundStyleE2EEES1J_S1Q_JEEENS4_5SM1004TMEM4LOAD26SM100_TMEM_LOAD_32dp32b16xENS4_13SM90_TMA_LOADENS11_INS12_ILi1ELi4ELi3EEES15_NSS_INS5_IJS16_S1L_EEENS5_IJS1L_SC_EEEEEEENS4_39AutoVectorizingCopyWithAssumedAlignmentILi128EEENS4_14SM90_TMA_STOREES26_S28_S28_EEEvvEEEEvNT_6ParamsE,@"STO_CUDA_ENTRY STV_DEFAULT"
_ZN7cutlass13device_kernelINS_4gemm6kernel13GemmUniversalIN4cute5tupleIJiiiiEEENS1_10collective13CollectiveMmaINS1_35MainloopSm100TmaUmmaWarpSpecializedILi3ELi2ELi4ENS5_IJNS4_1CILi4EEENSA_ILi1EEESC_EEEEENS5_IJNSA_ILi128EEESF_NSA_ILi64EEEEEENS_6half_tENS5_IJlSC_lEEESI_SJ_NS4_8TiledMMAINS4_8MMA_AtomIJNS4_26SM100_MMA_F16BF16_2x1SM_SSISI_SI_fLi128ELi128ELNS4_4UMMA5MajorE0ELSO_0ELNSN_7ScaleInE0ELSP_0EEEEEENS4_6LayoutINS5_IJSC_SC_SC_EEENS5_IJNSA_ILi0EEESU_SU_EEEEENS5_IJNS4_10UnderscoreESX_SX_EEEEENS4_18SM100_TMA_2SM_LOADENS4_14ComposedLayoutINS4_7SwizzleILi3ELi4ELi3EEENS4_18smem_ptr_flag_bitsILi16EEENSS_INS5_IJNSA_ILi8EEESG_EEENS5_IJSG_SC_EEEEEEEvNS4_8identityENS4_28SM100_TMA_2SM_LOAD_MULTICASTES1A_vS1B_EENS_8epilogue10collective18CollectiveEpilogueINS1E_23Sm100TmaWarpSpecializedILi4ELi2ELi16ELb1ELb0EEEJNS5_IJSG_SF_SG_EEENS5_IJNSS_ISG_SC_EENSS_INS5_IJNSA_ILi16EEENSA_ILi2EEEEEENS5_IJSC_SG_EEEEEEEESI_SJ_SI_SJ_NS1E_6fusion15FusionCallbacksIS1I_NS1R_17LinearCombinationISI_fSI_fLNS_15FloatRoundStyleE2EEES1J_S1Q_JEEENS4_5SM1004TMEM4LOAD26SM100_TMEM_LOAD_32dp32b16xENS4_13SM90_TMA_LOADENS11_INS12_ILi1ELi4ELi3EEES15_NSS_INS5_IJS16_S1L_EEENS5_IJS1L_SC_EEEEEEENS4_39AutoVectorizingCopyWithAssumedAlignmentILi128EEENS4_14SM90_TMA_STOREES26_S28_S28_EEEvvEEEEvNT_6ParamsE:
[----:B------:R-:W1:Y:S01]  /*0000*/  LDC R1, c[0x0][0x37c] ;  /* 0x0000df00ff017b82 */ /* 0x000e620000000800 */
[----:B------:R-:W2:Y:S01]  /*0010*/  S2R R60, SR_TID.X ;  /* 0x00000000003c7919 */ /* 0x000ea20000002100 */
[----:B------:R-:W3:Y:S06]  /*0020*/  LDCU.64 UR8, c[0x0][0x890] ;  /* 0x00011200ff0877ac */ /* 0x000eec0008000a00 */
[----:B------:R-:W4:Y:S01]  /*0030*/  S2UR UR47, SR_CgaCtaId ;  /* 0x00000000002f79c3 */ /* 0x000f220000008800 */
[----:B------:R-:W-:Y:S02]  /*0040*/  PRMT R46, RZ, 0x7610, R46 ;  /* 0x00007610ff2e7816 */ /* 0x000fe4000000002e */
[----:B------:R-:W-:Y:S01]  /*0050*/  ELECT P1, URZ, PT ;  /* 0x0000000000ff782f */ /* 0x000fe20003820000 */
[----:B---3--:R-:W-:-:S04]  /*0060*/  UISETP.NE.U32.AND UP0, UPT, UR8, URZ, UPT ;  /* 0x000000ff0800728c */ /* 0x008fc8000bf05070 */
[----:B------:R-:W-:Y:S02]  /*0070*/  UISETP.NE.AND.EX UP0, UPT, UR9, URZ, UPT, UP0 ;  /* 0x000000ff0900728c */ /* 0x000fe4000bf05300 */
[----:B----4-:R-:W-:Y:S02]  /*0080*/  ULOP3.LUT UR48, UR47, 0x1, URZ, 0xc0, !UPT ;  /* 0x000000012f307892 */ /* 0x010fe4000f8ec0ff */
[----:B------:R-:W-:Y:S01]  /*0090*/  ULOP3.LUT UR49, UR47, 0x1, URZ, 0x3c, !UPT ;  /* 0x000000012f317892 */ /* 0x000fe2000f8e3cff */
[----:B--2---:R-:W-:-:S05]  /*00a0*/  SHF.R.U32.HI R47, RZ, 0x5, R60 ;  /* 0x00000005ff2f7819 */ /* 0x004fca000001163c */
[----:B------:R-:W2:Y:S02]  /*00b0*/  SHFL.IDX PT, R0, R47, RZ, 0x1f ;  /* 0x00001fff2f007589 */ /* 0x000ea400000e0000 */
[----:B--2---:R-:W-:Y:S01]  /*00c0*/  R2UR UR18, R0 ;  /* 0x00000000001272ca */ /* 0x004fe200000e0000 */
[----:B-1----:R-:W-:-:S14]  /*00d0*/  BRA.U UP0, `(.L_x_0) ;  /* 0x0000000100307547 */ /* 0x002fdc000b800000 */
[----:B------:R-:W1:Y:S02]  /*00e0*/  LDCU.64 UR4, c[0x0][0x888] ;  /* 0x00011100ff0477ac */ /* 0x000e640008000a00 */
[----:B-1----:R-:W-:-:S04]  /*00f0*/  UISETP.NE.U32.AND UP0, UPT, UR4, URZ, UPT ;  /* 0x000000ff0400728c */ /* 0x002fc8000bf05070 */
[----:B------:R-:W-:-:S09]  /*0100*/  UISETP.NE.AND.EX UP0, UPT, UR5, URZ, UPT, UP0 ;  /* 0x000000ff0500728c */ /* 0x000fd2000bf05300 */
[----:B------:R-:W-:Y:S05]  /*0110*/  BRA.U !UP0, `(.L_x_1) ;  /* 0x0000000108147547 */ /* 0x000fea000b800000 */
[----:B------:R-:W1:Y:S01]  /*0120*/  LDC.64 R2, c[0x0][0x888] ;  /* 0x00022200ff027b82 */ /* 0x000e620000000a00 */
[----:B------:R-:W1:Y:S02]  /*0130*/  LDCU.64 UR4, c[0x0][0x358] ;  /* 0x00006b00ff0477ac */ /* 0x000e640008000a00 */
[----:B-1----:R1:W5:Y:S01]  /*0140*/  LDG.E R27, desc[UR4][R2.64] ;  /* 0x00000004021b7981 */ /* 0x002362000c1e1900 */
[----:B------:R-:W-:Y:S01]  /*0150*/  HFMA2 R46, -RZ, RZ, 0, 5.9604644775390625e-08 ;  /* 0x00000001ff2e7431 */ /* 0x000fe200000001ff */
[----:B------:R-:W-:Y:S05]  /*0160*/  BRA `(.L_x_0) ;  /* 0x00000000000c7947 */ /* 0x000fea0003800000 */
.L_x_1:
[----:B------:R-:W1:Y:S01]  /*0170*/  LDCU UR4, c[0x0][0x880] ;  /* 0x00011000ff0477ac */ /* 0x000e620008000800 */
[----:B------:R-:W-:Y:S01]  /*0180*/  HFMA2 R46, -RZ, RZ, 0, 5.9604644775390625e-08 ;  /* 0x00000001ff2e7431 */ /* 0x000fe200000001ff */
[----:B-1----:R-:W-:-:S07]  /*0190*/  MOV R27, UR4 ;  /* 0x00000004001b7c02 */ /* 0x002fce0008000f00 */
.L_x_0:
[----:B------:R-:W2:Y:S02]  /*01a0*/  LDCU.64 UR4, c[0x0][0x8b0] ;  /* 0x00011600ff0477ac */ /* 0x000ea40008000a00 */
[----:B--2---:R-:W-:-:S04]  /*01b0*/  UISETP.NE.U32.AND UP0, UPT, UR4, URZ, UPT ;  /* 0x000000ff0400728c */ /* 0x004fc8000bf05070 */
[----:B------:R-:W-:-:S09]  /*01c0*/  UISETP.NE.AND.EX UP0, UPT, UR5, URZ, UPT, UP0 ;  /* 0x000000ff0500728c */ /* 0x000fd2000bf05300 */
[----:B------:R-:W-:Y:S05]  /*01d0*/  BRA.U UP0, `(.L_x_2) ;  /* 0x0000000100287547 */ /* 0x000fea000b800000 */
[----:B------:R-:W2:Y:S02]  /*01e0*/  LDCU.64 UR4, c[0x0][0x8a8] ;  /* 0x00011500ff0477ac */ /* 0x000ea40008000a00 */
[----:B--2---:R-:W-:-:S04]  /*01f0*/  UISETP.NE.U32.AND UP0, UPT, UR4, URZ, UPT ;  /* 0x000000ff0400728c */ /* 0x004fc8000bf05070 */
[----:B------:R-:W-:-:S09]  /*0200*/  UISETP.NE.AND.EX UP0, UPT, UR5, URZ, UPT, UP0 ;  /* 0x000000ff0500728c */ /* 0x000fd2000bf05300 */
[----:B------:R-:W-:Y:S05]  /*0210*/  BRA.U !UP0, `(.L_x_3) ;  /* 0x0000000108107547 */ /* 0x000fea000b800000 */
[----:B------:R-:W2:Y:S01]  /*0220*/  LDC.64 R24, c[0x0][0x8a8] ;  /* 0x00022a00ff187b82 */ /* 0x000ea20000000a00 */
[----:B------:R-:W2:Y:S02]  /*0230*/  LDCU.64 UR4, c[0x0][0x358] ;  /* 0x00006b00ff0477ac */ /* 0x000ea40008000a00 */
[----:B--2---:R2:W5:Y:S01]  /*0240*/  LDG.E R24, desc[UR4][R24.64] ;  /* 0x0000000418187981 */ /* 0x004562000c1e1900 */
[----:B------:R-:W-:Y:S05]  /*0250*/  BRA `(.L_x_2) ;  /* 0x0000000000087947 */ /* 0x000fea0003800000 */
.L_x_3:
[----:B------:R-:W2:Y:S02]  /*0260*/  LDCU UR4, c[0x0][0x8a0] ;  /* 0x00011400ff0477ac */ /* 0x000ea40008000800 */
[----:B--2---:R-:W-:Y:S02]  /*0270*/  MOV R24, UR4 ;  /* 0x0000000400187c02 */ /* 0x004fe40008000f00 */
.L_x_2:
[----:B------:R-:W-:Y:S01]  /*0280*/  IMAD.U32 R0, RZ, RZ, UR18 ;  /* 0x00000012ff007e24 */ /* 0x000fe2000f8e00ff */
[----:B------:R-:W-:Y:S04]  /*0290*/  BSSY.RECONVERGENT B0, `(.L_x_4) ;  /* 0x000000c000007945 */ /* 0x000fe80003800200 */
[C---:B------:R-:W-:Y:S02]  /*02a0*/  ISETP.NE.OR P2, PT, R0.reuse, 0x1, !P1 ;  /* 0x000000010000780c */ /* 0x040fe40004f45670 */
[----:B------:R-:W-:-:S11]  /*02b0*/  ISETP.NE.OR P0, PT, R0, 0x3, !P1 ;  /* 0x000000030000780c */ /* 0x000fd60004f05670 */
[----:B------:R-:W-:Y:S05]  /*02c0*/  @P2 BRA `(.L_x_5) ;  /* 0x0000000000202947 */ /* 0x000fea0003800000 */
[----:B------:R-:W3:Y:S02]  /*02d0*/  LDCU.64 UR4, c[0x0][0x348] ;  /* 0x00006900ff0477ac */ /* 0x000ee40008000a00 */
[----:B---3--:R-:W-:Y:S02]  /*02e0*/  UIADD3 UR6, UP1, UPT, UR4, 0x80, URZ ;  /* 0x0000008004067890 */ /* 0x008fe4000ff3e0ff */
[----:B------:R-:W-:Y:S02]  /*02f0*/  UIADD3 UR4, UP0, UPT, UR4, 0x180, URZ ;  /* 0x0000018004047890 */ /* 0x000fe4000ff1e0ff */
[----:B------:R-:W-:Y:S02]  /*0300*/  UIADD3.X UR7, UPT, UPT, URZ, UR5, URZ, UP1, !UPT ;  /* 0x00000005ff077290 */ /* 0x000fe40008ffe4ff */
[----:B------:R-:W-:-:S07]  /*0310*/  UIADD3.X UR5, UPT, UPT, URZ, UR5, URZ, UP0, !UPT ;  /* 0x00000005ff057290 */ /* 0x000fce00087fe4ff */
[----:B------:R3:W-:Y:S02]  /*0320*/  UTMACCTL.PF [UR6] ;  /* 0x00000000060079b9 */ /* 0x0007e40008040000 */
[----:B------:R3:W-:Y:S02]  /*0330*/  UTMACCTL.PF [UR4] ;  /* 0x00000000040079b9 */ /* 0x0007e40008040000 */
[----:B---3--:R-:W-:Y:S01]  /*0340*/  NOP ;  /* 0x0000000000007918 */ /* 0x008fe20000000000 */
.L_x_5:
[----:B------:R-:W-:Y:S05]  /*0350*/  BSYNC.RECONVERGENT B0 ;  /* 0x0000000000007941 */ /* 0x000fea0003800200 */
.L_x_4:
[----:B------:R-:W-:Y:S04]  /*0360*/  BSSY.RECONVERGENT B0, `(.L_x_6) ;  /* 0x000000a000007945 */ /* 0x000fe80003800200 */
        /* <DEDUP_REMOVED lines=9> */
.L_x_7:
[----:B------:R-:W-:Y:S05]  /*0400*/  BSYNC.RECONVERGENT B0 ;  /* 0x0000000000007941 */ /* 0x000fea0003800200 */
.L_x_6:
[----:B------:R-:W3:Y:S01]  /*0410*/  LDCU.64 UR4, c[0x0][0x888] ;  /* 0x00011100ff0477ac */ /* 0x000ee20008000a00 */
[----:B------:R-:W-:Y:S02]  /*0420*/  UISETP.EQ.U32.AND UP2, UPT, UR8, URZ, UPT ;  /* 0x000000ff0800728c */ /* 0x000fe4000bf42070 */
[----:B------:R-:W-:Y:S02]  /*0430*/  UPLOP3.LUT UP4, UPT, UPT, UPT, UPT, 0x80, 0x8 ;  /* 0x000000000008789c */ /* 0x000fe40003f8f070 */
[----:B---3--:R-:W-:-:S04]  /*0440*/  UISETP.NE.U32.AND UP0, UPT, UR4, URZ, UPT ;  /* 0x000000ff0400728c */ /* 0x008fc8000bf05070 */
[----:B------:R-:W-:-:S04]  /*0450*/  UISETP.NE.AND.EX UP1, UPT, UR5, URZ, UPT, UP0 ;  /* 0x000000ff0500728c */ /* 0x000fc8000bf25300 */
[----:B------:R-:W-:-:S04]  /*0460*/  UISETP.EQ.OR.EX UP3, UPT, UR9, URZ, !UP1, UP2 ;  /* 0x000000ff0900728c */ /* 0x000fc8000cf62720 */
[----:B------:R-:W-:-:S06]  /*0470*/  UP2UR UR4, UPR, URZ, 0x8 ;  /* 0x00000008ff047883 */ /* 0x000fcc0008000000 */
[----:B------:R-:W-:Y:S01]  /*0480*/  MOV R51, UR4 ;  /* 0x0000000400337c02 */ /* 0x000fe20008000f00 */
[----:B------:R-:W-:Y:S06]  /*0490*/  BRA.U !UP3, `(.L_x_8) ;  /* 0x000000010b207547 */ /* 0x000fec000b800000 */
[----:B------:R-:W-:Y:S01]  /*04a0*/  UISETP.NE.U32.AND UP2, UPT, UR8, URZ, UPT ;  /* 0x000000ff0800728c */ /* 0x000fe2000bf45070 */
[----:B-----5:R-:W-:Y:S01]  /*04b0*/  FSETP.NEU.AND P0, PT, R27, RZ, PT ;  /* 0x000000ff1b00720b */ /* 0x020fe20003f0d000 */
[----:B------:R-:W-:Y:S02]  /*04c0*/  USEL UR4, URZ, 0xffffffff, UP1 ;  /* 0xffffffffff047887 */ /* 0x000fe40008800000 */
[----:B------:R-:W-:-:S10]  /*04d0*/  UISETP.NE.AND.EX UP2, UPT, UR9, URZ, UPT, UP2 ;  /* 0x000000ff0900728c */ /* 0x000fd4000bf45320 */
[----:B------:R-:W-:Y:S01]  /*04e0*/  VOTEU.ANY UP0, P0 ;  /* 0x0000000000ff7886 */ /* 0x000fe20000000100 */
[----:B------:R-:W-:-:S04]  /*04f0*/  @!UP2 USEL UR4, URZ, 0xffffffff, UP0 ;  /* 0xffffffffff04a887 */ /* 0x000fc80008000000 */
[----:B------:R-:W-:-:S04]  /*0500*/  ULOP3.LUT UR4, UR4, 0x1, URZ, 0xc0, !UPT ;  /* 0x0000000104047892 */ /* 0x000fc8000f8ec0ff */
[----:B------:R-:W-:-:S11]  /*0510*/  UISETP.NE.U32.AND UP4, UPT, UR4, 0x1, UPT ;  /* 0x000000010400788c */ /* 0x000fd6000bf85070 */
.L_x_8:
[----:B------:R-:W3:Y:S01]  /*0520*/  SHFL.IDX PT, R0, R47, RZ, 0x1f ;  /* 0x00001fff2f007589 */ /* 0x000ee200000e0000 */
[----:B------:R-:W-:-:S04]  /*0530*/  UISETP.NE.AND UP0, UPT, UR18, 0x2, UPT ;  /* 0x000000021200788c */ /* 0x000fc8000bf05270 */
[----:B------:R-:W-:Y:S02]  /*0540*/  UISETP.EQ.AND UP2, UPT, UR48, URZ, !UP0 ;  /* 0x000000ff3000728c */ /* 0x000fe4000c742270 */
[----:B------:R-:W-:-:S04]  /*0550*/  USEL UR55, URZ, 0x1, UP0 ;  /* 0x00000001ff377887 */ /* 0x000fc80008000000 */
[----:B------:R-:W-:Y:S02]  /*0560*/  PLOP3.LUT P3, PT, P1, PT, UP2, 0x80, 0x8 ;  /* 0x000000000008781c */ /* 0x000fe40000f6f028 */
[----:B---3--:R-:W-:-:S13]  /*0570*/  ISETP.NE.AND P0, PT, R0, RZ, PT ;  /* 0x000000ff0000720c */ /* 0x008fda0003f05270 */
[----:B------:R-:W-:Y:S05]  /*0580*/  @P0 BRA `(.L_x_9) ;  /* 0x00000000004c0947 */ /* 0x000fea0003800000 */
[----:B------:R-:W-:Y:S01]  /*0590*/  UMOV UR4, 0x400 ;  /* 0x0000040000047882 */ /* 0x000fe20000000000 */
[----:B------:R-:W-:Y:S01]  /*05a0*/  UMOV UR8, 0x1 ;  /* 0x0000000100087882 */ /* 0x000fe20000000000 */
[----:B------:R-:W-:Y:S01]  /*05b0*/  UMOV UR6, 0x2 ;  /* 0x0000000200067882 */ /* 0x000fe20000000000 */
[----:B------:R-:W-:Y:S02]  /*05c0*/  ULEA UR4, UR47, UR4, 0x18 ;  /* 0x000000042f047291 */ /* 0x000fe4000f8ec0ff */
[----:B------:R-:W-:-:S04]  /*05d0*/  UIADD3 UR8, UPT, UPT, -UR8, 0x100000, URZ ;  /* 0x0010000008087890 */ /* 0x000fc8000fffe1ff */
[----:B------:R-:W-:Y:S02]  /*05e0*/  USHF.L.U32 UR9, UR8, 0xb, URZ ;  /* 0x0000000b08097899 */ /* 0x000fe400080006ff */
[----:B------:R-:W-:Y:S02]  /*05f0*/  USHF.L.U32 UR8, UR8, 0x1, URZ ;  /* 0x0000000108087899 */ /* 0x000fe400080006ff */
[----:B------:R-:W-:-:S04]  /*0600*/  UIADD3 UR6, UPT, UPT, -UR6, 0x100000, URZ ;  /* 0x0010000006067890 */ /* 0x000fc8000fffe1ff */
[----:B------:R-:W-:Y:S02]  /*0610*/  USHF.L.U32 UR7, UR6, 0xb, URZ ;  /* 0x0000000b06077899 */ /* 0x000fe400080006ff */
[----:B------:R-:W-:Y:S01]  /*0620*/  USHF.L.U32 UR6, UR6, 0x1, URZ ;  /* 0x0000000106067899 */ /* 0x000fe200080006ff */
[----:B------:R-:W-:Y:S01]  /*0630*/  ELECT P0, URZ, PT ;  /* 0x0000000000ff782f */ /* 0x000fe20003800000 */
[----:B------:R-:W3:Y:S02]  /*0640*/  FENCE.VIEW.ASYNC.S ;  /* 0x00000000000073c6 */ /* 0x000ee40000000000 */
[----:B---3--:R3:W4:Y:S08]  /*0650*/  SYNCS.EXCH.64 URZ, [UR4], UR8 ;  /* 0x0000000804ff75b2 */ /* 0x0087300008000100 */
[----:B------:R3:W1:Y:S01]  /*0660*/  SYNCS.EXCH.64 URZ, [UR4+0x18], UR6 ;  /* 0x0000180604ff75b2 */ /* 0x0006620008000100 */
[----:B------:R3:W1:Y:S01]  /*0670*/  SYNCS.EXCH.64 URZ, [UR4+0x8], UR8 ;  /* 0x0000080804ff75b2 */ /* 0x0006620008000100 */
[----:B------:R3:W1:Y:S01]  /*0680*/  SYNCS.EXCH.64 URZ, [UR4+0x20], UR6 ;  /* 0x0000200604ff75b2 */ /* 0x0006620008000100 */
[----:B------:R3:W1:Y:S01]  /*0690*/  SYNCS.EXCH.64 URZ, [UR4+0x10], UR8 ;  /* 0x0000100804ff75b2 */ /* 0x0006620008000100 */
[----:B------:R3:W1:Y:S01]  /*06a0*/  SYNCS.EXCH.64 URZ, [UR4+0x28], UR6 ;  /* 0x0000280604ff75b2 */ /* 0x0006620008000100 */
[----:B------:R-:W-:Y:S01]  /*06b0*/  NOP ;  /* 0x0000000000007918 */ /* 0x000fe20000000000 */
.L_x_9:
[----:B------:R-:W2:Y:S01]  /*06c0*/  SHFL.IDX PT, R0, R47, RZ, 0x1f ;  /* 0x00001fff2f007589 */ /* 0x000ea200000e0000 */
[----:B------:R-:W-:Y:S01]  /*06d0*/  NOP ;  /* 0x0000000000007918 */ /* 0x000fe20000000000 */
[----:B--2---:R-:W-:-:S13]  /*06e0*/  ISETP.NE.AND P0, PT, R0, 0x1, PT ;  /* 0x000000010000780c */ /* 0x004fda0003f05270 */
[----:B------:R-:W-:Y:S05]  /*06f0*/  @P0 BRA `(.L_x_10) ;  /* 0x0000000000540947 */ /* 0x000fea0003800000 */
[----:B---3--:R-:W-:Y:S01]  /*0700*/  UMOV UR4, 0x400 ;  /* 0x0000040000047882 */ /* 0x008fe20000000000 */
        /* <DEDUP_REMOVED lines=10> */
[----:B------:R-:W2:Y:S02]  /*07b0*/  FENCE.VIEW.ASYNC.S ;  /* 0x00000000000073c6 */ /* 0x000ea40000000000 */
[----:B--2---:R2:W3:Y:S08]  /*07c0*/  SYNCS.EXCH.64 URZ, [UR4+0x30], UR8 ;  /* 0x0000300804ff75b2 */ /* 0x0044f00008000100 */
[----:B------:R2:W1:Y:S01]  /*07d0*/  SYNCS.EXCH.64 URZ, [UR4+0x50], UR6 ;  /* 0x0000500604ff75b2 */ /* 0x0004620008000100 */
[----:B------:R2:W1:Y:S01]  /*07e0*/  SYNCS.EXCH.64 URZ, [UR4+0x38], UR8 ;  /* 0x0000380804ff75b2 */ /* 0x0004620008000100 */
[----:B------:R2:W1:Y:S01]  /*07f0*/  SYNCS.EXCH.64 URZ, [UR4+0x58], UR6 ;  /* 0x0000580604ff75b2 */ /* 0x0004620008000100 */
[----:B------:R2:W1:Y:S01]  /*0800*/  SYNCS.EXCH.64 URZ, [UR4+0x40], UR8 ;  /* 0x0000400804ff75b2 */ /* 0x0004620008000100 */
[----:B------:R2:W1:Y:S01]  /*0810*/  SYNCS.EXCH.64 URZ, [UR4+0x60], UR6 ;  /* 0x0000600604ff75b2 */ /* 0x0004620008000100 */
[----:B------:R2:W1:Y:S01]  /*0820*/  SYNCS.EXCH.64 URZ, [UR4+0x48], UR8 ;  /* 0x0000480804ff75b2 */ /* 0x0004620008000100 */
[----:B------:R2:W1:Y:S01]  /*0830*/  SYNCS.EXCH.64 URZ, [UR4+0x68], UR6 ;  /* 0x0000680604ff75b2 */ /* 0x0004620008000100 */
[----:B------:R-:W-:Y:S01]  /*0840*/  NOP ;  /* 0x0000000000007918 */ /* 0x000fe20000000000 */
.L_x_10:
[----:B------:R-:W4:Y:S01]  /*0850*/  SHFL.IDX PT, R0, R47, RZ, 0x1f ;  /* 0x00001fff2f007589 */ /* 0x000f2200000e0000 */
[----:B------:R-:W-:Y:S01]  /*0860*/  NOP ;  /* 0x0000000000007918 */ /* 0x000fe20000000000 */
[----:B----4-:R-:W-:-:S13]  /*0870*/  ISETP.NE.AND P0, PT, R0, 0x3, PT ;  /* 0x000000030000780c */ /* 0x010fda0003f05270 */
[----:B------:R-:W-:Y:S05]  /*0880*/  @P0 BRA `(.L_x_11) ;  /* 0x00000000002c0947 */ /* 0x000fea0003800000 */
[----:B--23--:R-:W-:Y:S01]  /*0890*/  UMOV UR6, 0x400 ;  /* 0x0000040000067882 */ /* 0x00cfe20000000000 */
[----:B------:R-:W-:Y:S01]  /*08a0*/  UMOV UR4, 0x20 ;  /* 0x0000002000047882 */ /* 0x000fe20000000000 */
[----:B------:R-:W-:Y:S02]  /*08b0*/  ULEA UR6, UR47, UR6, 0x18 ;  /* 0x000000062f067291 */ /* 0x000fe4000f8ec0ff */
[----:B------:R-:W-:-:S04]  /*08c0*/  UIADD3 UR4, UPT, UPT, -UR4, 0x100000, URZ ;  /* 0x0010000004047890 */ /* 0x000fc8000fffe1ff */
[----:B------:R-:W-:Y:S02]  /*08d0*/  USHF.L.U32 UR5, UR4, 0xb, URZ ;  /* 0x0000000b04057899 */ /* 0x000fe400080006ff */
[----:B------:R-:W-:Y:S01]  /*08e0*/  USHF.L.U32 UR4, UR4, 0x1, URZ ;  /* 0x0000000104047899 */ /* 0x000fe200080006ff */
[----:B------:R-:W-:Y:S01]  /*08f0*/  ELECT P0, URZ, PT ;  /* 0x0000000000ff782f */ /* 0x000fe20003800000 */
[----:B------:R-:W2:Y:S10]  /*0900*/  FENCE.VIEW.ASYNC.S ;  /* 0x00000000000073c6 */ /* 0x000eb40000000000 */
[----:B--2---:R4:W2:Y:S01]  /*0910*/  SYNCS.EXCH.64 URZ, [UR6+0x70], UR4 ;  /* 0x0000700406ff75b2 */ /* 0x0048a20008000100 */
[----:B------:R4:W3:Y:S02]  /*0920*/  SYNCS.EXCH.64 URZ, [UR6+0x78], UR4 ;  /* 0x0000780406ff75b2 */ /* 0x0008e40008000100 */
[----:B----4-:R-:W-:Y:S01]  /*0930*/  NOP ;  /* 0x0000000000007918 */ /* 0x010fe20000000000 */
.L_x_11:
[----:B------:R-:W4:Y:S01]  /*0940*/  SHFL.IDX PT, R0, R47, RZ, 0x1f ;  /* 0x00001fff2f007589 */ /* 0x000f2200000e0000 */
[----:B------:R-:W-:Y:S01]  /*0950*/  NOP ;  /* 0x0000000000007918 */ /* 0x000fe20000000000 */
[----:B----4-:R-:W-:-:S13]  /*0960*/  ISETP.NE.AND P0, PT, R0, 0x4, PT ;  /* 0x000000040000780c */ /* 0x010fda0003f05270 */
[----:B------:R-:W-:Y:S05]  /*0970*/  @P0 BRA `(.L_x_12) ;  /* 0x0000000000480947 */ /* 0x000fea0003800000 */
[----:B--23--:R-:W-:Y:S01]  /*0980*/  UMOV UR4, 0x3a0 ;  /* 0x000003a000047882 */ /* 0x00cfe20000000000 */
[----:B------:R-:W-:Y:S01]  /*0990*/  UMOV UR6, 0x400 ;  /* 0x0000040000067882 */ /* 0x000fe20000000000 */
[----:B------:R-:W-:Y:S01]  /*09a0*/  USEL UR4, UR4, 0x320, UP4 ;  /* 0x0000032004047887 */ /* 0x000fe2000a000000 */
        /* <DEDUP_REMOVED lines=10> */
[----:B--2---:R4:W2:Y:S08]  /*0a50*/  SYNCS.EXCH.64 URZ, [UR6+0x80], UR8 ;  /* 0x0000800806ff75b2 */ /* 0x0048b00008000100 */
[----:B------:R4:W3:Y:S01]  /*0a60*/  SYNCS.EXCH.64 URZ, [UR6+0x90], UR4 ;  /* 0x0000900406ff75b2 */ /* 0x0008e20008000100 */
[----:B------:R4:W1:Y:S01]  /*0a70*/  SYNCS.EXCH.64 URZ, [UR6+0x88], UR8 ;  /* 0x0000880806ff75b2 */ /* 0x0008620008000100 */
[----:B------:R4:W1:Y:S02]  /*0a80*/  SYNCS.EXCH.64 URZ, [UR6+0x98], UR4 ;  /* 0x0000980406ff75b2 */ /* 0x0008640008000100 */
[----:B----4-:R-:W-:Y:S01]  /*0a90*/  NOP ;  /* 0x0000000000007918 */ /* 0x010fe20000000000 */
.L_x_12:
[----:B------:R-:W4:Y:S01]  /*0aa0*/  SHFL.IDX PT, R0, R47, RZ, 0x1f ;  /* 0x00001fff2f007589 */ /* 0x000f2200000e0000 */
[----:B------:R-:W-:Y:S01]  /*0ab0*/  NOP ;  /* 0x0000000000007918 */ /* 0x000fe20000000000 */
[----:B----4-:R-:W-:-:S13]  /*0ac0*/  ISETP.NE.AND P0, PT, R0, 0x5, PT ;  /* 0x000000050000780c */ /* 0x010fda0003f05270 */
[----:B------:R-:W-:Y:S05]  /*0ad0*/  @P0 BRA `(.L_x_13) ;  /* 0x0000000000540947 */ /* 0x000fea0003800000 */
[----:B--23--:R-:W-:Y:S01]  /*0ae0*/  UMOV UR4, 0x400 ;  /* 0x0000040000047882 */ /* 0x00cfe20000000000 */
        /* <DEDUP_REMOVED lines=14> */
[----:B------:R4:W1:Y:S01]  /*0bd0*/  SYNCS.EXCH.64 URZ, [UR4+0xc8], UR8 ;  /* 0x0000c80804ff75b2 */ /* 0x0008620008000100 */
[----:B------:R4:W1:Y:S01]  /*0be0*/  SYNCS.EXCH.64 URZ, [UR4+0xb0], UR6 ;  /* 0x0000b00604ff75b2 */ /* 0x0008620008000100 */
[----:B------:R4:W1:Y:S01]  /*0bf0*/  SYNCS.EXCH.64 URZ, [UR4+0xd0], UR8 ;  /* 0x0000d00804ff75b2 */ /* 0x0008620008000100 */
[----:B------:R4:W1:Y:S01]  /*0c00*/  SYNCS.EXCH.64 URZ, [UR4+0xb8], UR6 ;  /* 0x0000b80604ff75b2 */ /* 0x0008620008000100 */
[----:B------:R4:W1:Y:S02]  /*0c10*/  SYNCS.EXCH.64 URZ, [UR4+0xd8], UR8 ;  /* 0x0000d80804ff75b2 */ /* 0x0008640008000100 */
[----:B----4-:R-:W-:Y:S01]  /*0c20*/  NOP ;  /* 0x0000000000007918 */ /* 0x010fe20000000000 */
.L_x_13:
[----:B------:R-:W4:Y:S01]  /*0c30*/  SHFL.IDX PT, R0, R47, RZ, 0x1f ;  /* 0x00001fff2f007589 */ /* 0x000f2200000e0000 */
[----:B------:R-:W-:Y:S01]  /*0c40*/  ISETP.NE.OR P1, PT, RZ, UR18, !P1 ;  /* 0x00000012ff007c0c */ /* 0x000fe2000cf25670 */
        /* <DEDUP_REMOVED lines=12> */
[----:B------:R4:W3:Y:S01]  /*0d10*/  SYNCS.EXCH.64 URZ, [UR4+0xf0], UR6 ;  /* 0x0000f00604ff75b2 */ /* 0x0008e20008000100 */
[----:B------:R4:W1:Y:S01]  /*0d20*/  SYNCS.EXCH.64 URZ, [UR4+0xe8], UR6 ;  /* 0x0000e80604ff75b2 */ /* 0x0008620008000100 */
[----:B------:R4:W1:Y:S02]  /*0d30*/  SYNCS.EXCH.64 URZ, [UR4+0xf8], UR6 ;  /* 0x0000f80604ff75b2 */ /* 0x0008640008000100 */
[----:B----4-:R-:W-:Y:S01]  /*0d40*/  NOP ;  /* 0x0000000000007918 */ /* 0x010fe20000000000 */
.L_x_14:
[----:B------:R-:W-:Y:S01]  /*0d50*/  VOTEU.ALL UP0, P1 ;  /* 0x0000000000ff7886 */ /* 0x000fe20000800000 */
[----:B--23--:R-:W-:Y:S01]  /*0d60*/  UMOV UR4, 0x20 ;  /* 0x0000002000047882 */ /* 0x00cfe20000000000 */
[----:B------:R-:W2:Y:S01]  /*0d70*/  LDCU UR7, c[0x0][0x36c] ;  /* 0x00006d80ff0777ac */ /* 0x000ea20008000800 */
[----:B------:R-:W-:Y:S01]  /*0d80*/  NOP ;  /* 0x0000000000007918 */ /* 0x000fe20000000000 */
[----:B------:R-:W-:Y:S01]  /*0d90*/  LOP3.LUT R0, R60, 0x1f, RZ, 0xc0, !PT ;  /* 0x0000001f3c007812 */ /* 0x000fe200078ec0ff */
[----:B------:R-:W-:Y:S01]  /*0da0*/  @!UP0 UMOV UR6, 0x400 ;  /* 0x0000040000068882 */ /* 0x000fe20000000000 */
[----:B------:R-:W-:-:S04]  /*0db0*/  @!UP0 UIADD3 UR4, UPT, UPT, -UR4, 0x100000, URZ ;  /* 0x0010000004048890 */ /* 0x000fc8000fffe1ff */
[----:B------:R-:W-:Y:S02]  /*0dc0*/  @!UP0 USHF.L.U32 UR5, UR4, 0xb, URZ ;  /* 0x0000000b04058899 */ /* 0x000fe400080006ff */
[----:B------:R-:W-:Y:S02]  /*0dd0*/  @!UP0 USHF.L.U32 UR4, UR4, 0x1, URZ ;  /* 0x0000000104048899 */ /* 0x000fe400080006ff */
[----:B------:R-:W-:Y:S01]  /*0de0*/  @!UP0 ULEA UR6, UR47, UR6, 0x18 ;  /* 0x000000062f068291 */ /* 0x000fe2000f8ec0ff */
[----:B------:R-:W-:Y:S01]  /*0df0*/  VOTEU.ALL UP0, P1 ;  /* 0x0000000000ff7886 */ /* 0x000fe20000800000 */
[----:B------:R-:W-:Y:S02]  /*0e00*/  UISETP.NE.AND UP5, UPT, UR18, URZ, UPT ;  /* 0x000000ff1200728c */ /* 0x000fe4000bfa5270 */
[----:B--2---:R-:W-:Y:S01]  /*0e10*/  UISETP.EQ.U32.AND UP6, UPT, UR7, 0x1, UPT ;  /* 0x000000010700788c */ /* 0x004fe2000bfc2070 */
[----:B------:R-:W2:Y:S07]  /*0e20*/  FENCE.VIEW.ASYNC.S ;  /* 0x00000000000073c6 */ /* 0x000eae0000000000 */
[----:B--2---:R2:W3:Y:S01]  /*0e30*/  @!UP0 SYNCS.EXCH.64 URZ, [UR6+0x100], UR4 ;  /* 0x0001000406ff85b2 */ /* 0x0044e20008000100 */
[----:B------:R-:W-:Y:S05]  /*0e40*/  BRA.U !UP6, `(.L_x_15) ;  /* 0x000000010e087547 */ /* 0x000fea000b800000 */
[----:B-1-3--:R-:W-:Y:S01]  /*0e50*/  UCGABAR_ARV ;  /* 0x00000000000079c7 */ /* 0x00afe20008000000 */
[----:B------:R-:W-:Y:S05]  /*0e60*/  BRA `(.L_x_16) ;  /* 0x0000000000047947 */ /* 0x000fea0003800000 */
.L_x_15:
[----:B-1-3--:R-:W-:Y:S01]  /*0e70*/  NOP ;  /* 0x0000000000007918 */ /* 0x00afe20000000000 */
.L_x_16:
[----:B------:R-:W1:Y:S01]  /*0e80*/  S2UR UR31, SR_CTAID.X ;  /* 0x00000000001f79c3 */ /* 0x000e620000002500 */
[----:B------:R-:W-:-:S05]  /*0e90*/  CS2R.32 R50, SR_CgaSize ;  /* 0x0000000000327805 */ /* 0x000fca0000008a00 */
[----:B------:R-:W-:-:S05]  /*0ea0*/  IMAD R50, R50, -0xa0, RZ ;  /* 0xffffff6032327824 */ /* 0x000fca00078e02ff */
[----:B--2---:R-:W-:-:S14]  /*0eb0*/  R2UR UR5, R50 ;  /* 0x00000000320572ca */ /* 0x004fdc00000e0000 */
[----:B------:R-:W2:Y:S01]  /*0ec0*/  LDCU UR5, c[0x0][UR5+0x2b0] ;  /* 0x00005600050577ac */ /* 0x000ea20008000800 */
[----:B------:R-:W-:-:S05]  /*0ed0*/  CS2R.32 R50, SR_CgaSize ;  /* 0x0000000000327805 */ /* 0x000fca0000008a00 */
[----:B------:R-:W-:-:S05]  /*0ee0*/  IMAD R50, R50, -0xa0, RZ ;  /* 0xffffff6032327824 */ /* 0x000fca00078e02ff */
[----:B------:R-:W-:-:S14]  /*0ef0*/  R2UR UR4, R50 ;  /* 0x00000000320472ca */ /* 0x000fdc00000e0000 */
[----:B------:R-:W3:Y:S01]  /*0f00*/  LDCU UR4, c[0x0][UR4+0x2b4] ;  /* 0x00005680040477ac */ /* 0x000ee20008000800 */
[----:B------:R-:W4:Y:S01]  /*0f10*/  S2UR UR30, SR_CTAID.Y ;  /* 0x00000000001e79c3 */ /* 0x000f220000002600 */
[----:B------:R-:W-:-:S05]  /*0f20*/  CS2R.32 R50, SR_CgaSize ;  /* 0x0000000000327805 */ /* 0x000fca0000008a00 */
[----:B------:R-:W-:-:S05]  /*0f30*/  IMAD R50, R50, -0xa0, RZ ;  /* 0xffffff6032327824 */ /* 0x000fca00078e02ff */
[----:B------:R-:W-:-:S14]  /*0f40*/  R2UR UR7, R50 ;  /* 0x00000000320772ca */ /* 0x000fdc00000e0000 */
[----:B------:R-:W3:Y:S01]  /*0f50*/  LDCU UR7, c[0x0][UR7+0x2a4] ;  /* 0x00005480070777ac */ /* 0x000ee20008000800 */
[----:B------:R-:W-:-:S05]  /*0f60*/  CS2R.32 R50, SR_CgaSize ;  /* 0x0000000000327805 */ /* 0x000fca0000008a00 */
[----:B------:R-:W-:-:S05]  /*0f70*/  IMAD R50, R50, -0xa0, RZ ;  /* 0xffffff6032327824 */ /* 0x000fca00078e02ff */
[----:B------:R-:W-:-:S14]  /*0f80*/  R2UR UR63, R50 ;  /* 0x00000000323f72ca */ /* 0x000fdc00000e0000 */
[----:B------:R-:W3:Y:S01]  /*0f90*/  LDCU UR63, c[0x0][UR63+0x2a0] ;  /* 0x000054003f3f77ac */ /* 0x000ee20008000800 */
[----:B------:R-:W-:Y:S01]  /*0fa0*/  UISETP.GT.U32.AND UP0, UPT, UR48, 0xffff, UPT ;  /* 0x0000ffff3000788c */ /* 0x000fe2000bf04070 */
[----:B------:R-:W3:Y:S01]  /*0fb0*/  LDCU UR19, c[0x0][0xb24] ;  /* 0x00016480ff1377ac */ /* 0x000ee20008000800 */
[----:B------:R-:W3:Y:S01]  /*0fc0*/  LDCU UR45, c[0x0][0xb24] ;  /* 0x00016480ff2d77ac */ /* 0x000ee20008000800 */
[----:B-1----:R-:W-:Y:S01]  /*0fd0*/  I2FP.F32.U32 R3, UR31 ;  /* 0x0000001f00037c45 */ /* 0x002fe20008201000 */
[----:B------:R-:W1:Y:S04]  /*0fe0*/  LDCU UR23, c[0x0][0xb30] ;  /* 0x00016600ff1777ac */ /* 0x000e680008000800 */
[----:B--2---:R-:W-:Y:S01]  /*0ff0*/  FMUL R3, R3, UR5 ;  /* 0x0000000503037c20 */ /* 0x004fe20008400000 */
[----:B------:R-:W-:Y:S01]  /*1000*/  USHF.L.U32 UR24, UR47, 0xa, URZ ;  /* 0x0000000a2f187899 */ /* 0x000fe200080006ff */
[----:B----4-:R-:W-:Y:S01]  /*1010*/  I2FP.F32.U32 R2, UR30 ;  /* 0x0000001e00027c45 */ /* 0x010fe20008201000 */
[----:B------:R-:W-:-:S03]  /*1020*/  USHF.L.U32 UR46, UR31, 0x6, URZ ;  /* 0x000000061f2e7899 */ /* 0x000fc600080006ff */
[----:B------:R-:W2:Y:S01]  /*1030*/  F2I.U32.TRUNC.NTZ R3, R3 ;  /* 0x0000000300037305 */ /* 0x000ea2000020f000 */
[----:B------:R-:W-:Y:S01]  /*1040*/  USEL UR21, UR48, 0xffff, !UP0 ;  /* 0x0000ffff30157887 */ /* 0x000fe2000c000000 */
[----:B---3--:R-:W-:-:S06]  /*1050*/  FMUL R2, R2, UR4 ;  /* 0x0000000402027c20 */ /* 0x008fcc0008400000 */
[----:B------:R-:W3:Y:S01]  /*1060*/  F2I.U32.TRUNC.NTZ R2, R2 ;  /* 0x0000000200027305 */ /* 0x000ee2000020f000 */
[----:B--2---:R-:W-:Y:S02]  /*1070*/  R2UR UR4, R3 ;  /* 0x00000000030472ca */ /* 0x004fe400000e0000 */
[----:B------:R-:W-:Y:S02]  /*1080*/  PRMT R3, RZ, 0x7610, R3 ;  /* 0x00007610ff037816 */ /* 0x000fe40000000003 */
[----:B---3--:R-:W-:Y:S02]  /*1090*/  R2UR UR6, R2 ;  /* 0x00000000020672ca */ /* 0x008fe400000e0000 */
[----:B------:R-:W-:-:S07]  /*10a0*/  PRMT R2, RZ, 0x7610, R2 ;  /* 0x00007610ff027816 */ /* 0x000fce0000000002 */
[----:B------:R-:W-:-:S04]  /*10b0*/  UIADD3 UR5, UPT, UPT, -UR4, URZ, URZ ;  /* 0x000000ff04057290 */ /* 0x000fc8000fffe1ff */
[----:B------:R-:W-:Y:S02]  /*10c0*/  UIMAD UR63, UR63, UR5, UR31 ;  /* 0x000000053f3f72a4 */ /* 0x000fe4000f8e021f */
[----:B------:R-:W-:-:S04]  /*10d0*/  UIADD3 UR4, UPT, UPT, -UR6, URZ, URZ ;  /* 0x000000ff06047290 */ /* 0x000fc8000fffe1ff */
[----:B------:R-:W-:-:S06]  /*10e0*/  UIMAD UR4, UR7, UR4, UR30 ;  /* 0x00000004070472a4 */ /* 0x000fcc000f8e021e */
[----:B------:R-:W-:Y:S01]  /*10f0*/  IMAD.U32 R50, RZ, RZ, UR4 ;  /* 0x00000004ff327e24 */ /* 0x000fe2000f8e00ff */
[----:B-1----:R-:W-:Y:S06]  /*1100*/  BRA.U UP5, `(.L_x_17) ;  /* 0x0000000105407547 */ /* 0x002fec000b800000 */
[----:B------:R-:W-:Y:S01]  /*1110*/  R2UR UR4, R50 ;  /* 0x00000000320472ca */ /* 0x000fe200000e0000 */
[----:B------:R-:W-:-:S12]  /*1120*/  ULOP3.LUT UR7, UR63, 0xfffffffe, URZ, 0xc0, !UPT ;  /* 0xfffffffe3f077892 */ /* 0x000fd8000f8ec0ff */
[----:B------:R-:W-:Y:S02]  /*1130*/  UISETP.NE.AND UP0, UPT, UR4, URZ, UPT ;  /* 0x000000ff0400728c */ /* 0x000fe4000bf05270 */
[----:B------:R-:W-:Y:S02]  /*1140*/  ULOP3.LUT UR4, UR63, 0x2, URZ, 0x3c, !UPT ;  /* 0x000000023f047892 */ /* 0x000fe4000f8e3cff */
[----:B------:R-:W-:Y:S02]  /*1150*/  UISETP.GT.U32.AND UP2, UPT, UR63, 0x1, UP0 ;  /* 0x000000013f00788c */ /* 0x000fe40008744070 */
[----:B------:R-:W-:Y:S02]  /*1160*/  UISETP.GT.U32.AND UP0, UPT, UR4, 0x1, UP0 ;  /* 0x000000010400788c */ /* 0x000fe40008704070 */
[----:B------:R-:W-:Y:S02]  /*1170*/  USEL UR5, URZ, 0x2, UP2 ;  /* 0x00000002ff057887 */ /* 0x000fe40009000000 */
[----:B------:R-:W-:-:S02]  /*1180*/  USEL UR6, URZ, 0x1, UP2 ;  /* 0x00000001ff067887 */ /* 0x000fc40009000000 */
[----:B------:R-:W-:Y:S02]  /*1190*/  USEL UR4, URZ, 0x4, UP0 ;  /* 0x00000004ff047887 */ /* 0x000fe40008000000 */
[----:B------:R-:W-:Y:S02]  /*11a0*/  USEL UR8, URZ, 0x8, UP0 ;  /* 0x00000008ff087887 */ /* 0x000fe40008000000 */
[----:B------:R-:W-:-:S03]  /*11b0*/  UIADD3 UR4, UPT, UPT, UR4, UR5, UR6 ;  /* 0x0000000504047290 */ /* 0x000fc6000fffe006 */
[----:B------:R-:W-:Y:S01]  /*11c0*/  UMOV UR5, 0x3 ;  /* 0x0000000300057882 */ /* 0x000fe20000000000 */
[----:B------:R-:W-:Y:S02]  /*11d0*/  UIADD3 UR4, UPT, UPT, UR4, UR8, URZ ;  /* 0x0000000804047290 */ /* 0x000fe4000fffe0ff */
[----:B------:R-:W-:-:S04]  /*11e0*/  USHF.L.U32 UR5, UR5, UR7, URZ ;  /* 0x0000000705057299 */ /* 0x000fc800080006ff */
[----:B------:R-:W-:Y:S02]  /*11f0*/  MOV R3, UR4 ;  /* 0x0000000400037c02 */ /* 0x000fe40008000f00 */
[----:B------:R-:W-:-:S07]  /*1200*/  IMAD.U32 R2, RZ, RZ, UR5 ;  /* 0x00000005ff027e24 */ /* 0x000fce000f8e00ff */
.L_x_17:
[----:B------:R-:W1:Y:S01]  /*1210*/  S2UR UR36, SR_CTAID.Z ;  /* 0x00000000002479c3 */ /* 0x000e620000002700 */
[----:B------:R-:W-:Y:S01]  /*1220*/  UISETP.GE.AND UP0, UPT, UR19, 0x1, UPT ;  /* 0x000000011300788c */ /* 0x000fe2000bf06270 */
[----:B------:R-:W-:-:S08]  /*1230*/  UMOV UR25, 0x5 ;  /* 0x0000000500197882 */ /* 0x000fd00000000000 */
[----:B------:R-:W-:Y:S05]  /*1240*/  BRA.U !UP0, `(.L_x_18) ;  /* 0x0000000108d07547 */ /* 0x000fea000b800000 */
[----:B------:R-:W2:Y:S01]  /*1250*/  LDCU.128 UR12, c[0x0][0xb10] ;  /* 0x00016200ff0c77ac */ /* 0x000ea20008000c00 */
[----:B------:R-:W3:Y:S01]  /*1260*/  LDCU UR6, c[0x0][0x370] ;  /* 0x00006e00ff0677ac */ /* 0x000ee20008000800 */
[----:B------:R-:W4:Y:S01]  /*1270*/  LDCU UR7, c[0x0][0x374] ;  /* 0x00006e80ff0777ac */ /* 0x000f220008000800 */
[----:B------:R-:W1:Y:S01]  /*1280*/  LDCU UR20, c[0x0][0xb0c] ;  /* 0x00016180ff1477ac */ /* 0x000e620008000800 */
[----:B------:R-:W1:Y:S01]  /*1290*/  LDCU UR22, c[0x0][0xb20] ;  /* 0x00016400ff1677ac */ /* 0x000e620008000800 */
[----:B------:R-:W1:Y:S01]  /*12a0*/  LDCU.64 UR8, c[0x0][0xb28] ;  /* 0x00016500ff0877ac */ /* 0x000e620008000a00 */
[----:B--2---:R-:W-:Y:S02]  /*12b0*/  UISETP.NE.AND UP3, UPT, UR14, 0x1, UPT ;  /* 0x000000010e00788c */ /* 0x004fe4000bf65270 */
[----:B----4-:R-:W-:Y:S02]  /*12c0*/  UIMAD.WIDE.U32 UR10, UR7, UR15, URZ ;  /* 0x0000000f070a72a5 */ /* 0x010fe4000f8e00ff */
[----:B---3--:R-:W-:-:S02]  /*12d0*/  UIMAD.WIDE.U32 UR16, UR6, UR12, URZ ;  /* 0x0000000c061072a5 */ /* 0x008fc4000f8e00ff */
[----:B-1----:R-:W-:Y:S02]  /*12e0*/  UISETP.NE.AND UP0, UPT, UR20, 0x1, UPT ;  /* 0x000000011400788c */ /* 0x002fe4000bf05270 */
[----:B------:R-:W-:Y:S01]  /*12f0*/  UIMAD.WIDE.U32 UR4, UR31, UR12, URZ ;  /* 0x0000000c1f0472a5 */ /* 0x000fe2000f8e00ff */
[----:B------:R-:W-:Y:S02]  /*1300*/  UMOV UR10, UR11 ;  /* 0x0000000b000a7c82 */ /* 0x000fe40008000000 */
[----:B------:R-:W-:Y:S01]  /*1310*/  UMOV UR16, UR17 ;  /* 0x0000001100107c82 */ /* 0x000fe20008000000 */
[----:B------:R-:W-:Y:S02]  /*1320*/  @UP3 USHF.R.U32.HI UR7, URZ, UR22, UR10 ;  /* 0x00000016ff073299 */ /* 0x000fe4000801160a */
[----:B------:R-:W-:Y:S02]  /*1330*/  UISETP.NE.AND UP2, UPT, UR19, 0x1, UPT ;  /* 0x000000011300788c */ /* 0x000fe4000bf45270 */
[----:B------:R-:W-:-:S02]  /*1340*/  USHF.R.U32.HI UR5, URZ, UR13, UR5 ;  /* 0x0000000dff057299 */ /* 0x000fc40008011605 */
[----:B------:R-:W-:Y:S02]  /*1350*/  @UP0 USHF.R.U32.HI UR6, URZ, UR13, UR16 ;  /* 0x0000000dff060299 */ /* 0x000fe40008011610 */
[----:B------:R-:W-:Y:S02]  /*1360*/  UIMAD.WIDE.U32 UR12, UR30, UR15, URZ ;  /* 0x0000000f1e0c72a5 */ /* 0x000fe4000f8e00ff */
[----:B------:R-:W-:Y:S02]  /*1370*/  UIMAD.WIDE.U32 UR10, UR7, UR8, URZ ;  /* 0x00000008070a72a5 */ /* 0x000fe4000f8e00ff */
[----:B------:R-:W-:Y:S02]  /*1380*/  UIMAD.WIDE.U32 UR16, UR6, UR8, URZ ;  /* 0x00000008061072a5 */ /* 0x000fe4000f8e00ff */
[----:B------:R-:W-:Y:S01]  /*1390*/  USEL UR5, UR31, UR5, !UP0 ;  /* 0x000000051f057287 */ /* 0x000fe2000c000000 */
[----:B------:R-:W-:Y:S02]  /*13a0*/  UMOV UR4, UR13 ;  /* 0x0000000d00047c82 */ /* 0x000fe40008000000 */
[----:B------:R-:W-:Y:S01]  /*13b0*/  UMOV UR10, UR11 ;  /* 0x0000000b000a7c82 */ /* 0x000fe20008000000 */
[----:B------:R-:W-:-:S02]  /*13c0*/  USHF.R.U32.HI UR4, URZ, UR22, UR4 ;  /* 0x00000016ff047299 */ /* 0x000fc40008011604 */
[----:B------:R-:W-:Y:S01]  /*13d0*/  @UP2 USHF.R.U32.HI UR7, URZ, UR9, UR10 ;  /* 0x00000009ff072299 */ /* 0x000fe2000801160a */
[----:B------:R-:W-:Y:S01]  /*13e0*/  UMOV UR16, UR17 ;  /* 0x0000001100107c82 */ /* 0x000fe20008000000 */
[----:B------:R-:W-:Y:S02]  /*13f0*/  USEL UR4, UR30, UR4, !UP3 ;  /* 0x000000041e047287 */ /* 0x000fe4000d800000 */
[----:B------:R-:W-:Y:S02]  /*1400*/  @UP2 USHF.R.U32.HI UR6, URZ, UR9, UR16 ;  /* 0x00000009ff062299 */ /* 0x000fe40008011610 */
[----:B------:R-:W-:Y:S02]  /*1410*/  UIMAD UR7, UR7, UR19, URZ ;  /* 0x00000013070772a4 */ /* 0x000fe4000f8e02ff */
[----:B------:R-:W-:Y:S02]  /*1420*/  UIMAD UR12, UR6, UR19, URZ ;  /* 0x00000013060c72a4 */ /* 0x000fe4000f8e02ff */
[----:B------:R-:W-:-:S02]  /*1430*/  UISETP.GE.AND UP0, UPT, UR4, UR7, UPT ;  /* 0x000000070400728c */ /* 0x000fc4000bf06270 */
[----:B------:R-:W-:Y:S02]  /*1440*/  UIMAD.WIDE.U32 UR10, UR4, UR8, URZ ;  /* 0x00000008040a72a5 */ /* 0x000fe4000f8e00ff */
[----:B------:R-:W-:Y:S02]  /*1450*/  UISETP.GE.OR UP0, UPT, UR5, UR12, UP0 ;  /* 0x0000000c0500728c */ /* 0x000fe40008706670 */
[----:B------:R-:W-:Y:S02]  /*1460*/  UIMAD.WIDE.U32 UR12, UR5, UR8, URZ ;  /* 0x00000008050c72a5 */ /* 0x000fe4000f8e00ff */
[----:B------:R-:W-:Y:S01]  /*1470*/  UIADD3 UR10, UPT, UPT, -UR4, URZ, URZ ;  /* 0x000000ff040a7290 */ /* 0x000fe2000fffe1ff */
[----:B------:R-:W-:Y:S01]  /*1480*/  UMOV UR8, UR11 ;  /* 0x0000000b00087c82 */ /* 0x000fe20008000000 */
[----:B------:R-:W-:Y:S02]  /*1490*/  UIADD3 UR11, UPT, UPT, -UR5, URZ, URZ ;  /* 0x000000ff050b7290 */ /* 0x000fe4000fffe1ff */
[----:B------:R-:W-:-:S03]  /*14a0*/  USHF.R.U32.HI UR8, URZ, UR9, UR8 ;  /* 0x00000009ff087299 */ /* 0x000fc60008011608 */
[----:B------:R-:W-:Y:S01]  /*14b0*/  @!UP0 UMOV UR7, UR13 ;  /* 0x0000000d00078c82 */ /* 0x000fe20008000000 */
[----:B------:R-:W-:Y:S02]  /*14c0*/  UIMAD UR30, UR14, UR10, UR30 ;  /* 0x0000000a0e1e72a4 */ /* 0x000fe4000f8e021e */
[----:B------:R-:W-:Y:S02]  /*14d0*/  USEL UR8, UR4, UR8, !UP2 ;  /* 0x0000000804087287 */ /* 0x000fe4000d000000 */
[----:B------:R-:W-:Y:S02]  /*14e0*/  @!UP0 USHF.R.U32.HI UR7, URZ, UR9, UR7 ;  /* 0x00000009ff078299 */ /* 0x000fe40008011607 */
[----:B------:R-:W-:Y:S02]  /*14f0*/  UIADD3 UR9, UPT, UPT, -UR8, URZ, URZ ;  /* 0x000000ff08097290 */ /* 0x000fe4000fffe1ff */
[----:B------:R-:W-:Y:S02]  /*1500*/  @!UP0 USEL UR7, UR5, UR7, !UP2 ;  /* 0x0000000705078287 */ /* 0x000fe4000d000000 */
[----:B------:R-:W-:-:S02]  /*1510*/  UIMAD UR9, UR19, UR9, UR4 ;  /* 0x00000009130972a4 */ /* 0x000fc4000f8e0204 */
[----:B------:R-:W-:Y:S02]  /*1520*/  @!UP0 UIADD3 UR8, UPT, UPT, UR8, -UR7, URZ ;  /* 0x8000000708088290 */ /* 0x000fe4000fffe0ff */
[----:B------:R-:W-:Y:S02]  /*1530*/  @!UP0 UIMAD UR6, UR9, UR6, UR7 ;  /* 0x00000006090682a4 */ /* 0x000fe4000f8e0207 */
[----:B------:R-:W-:Y:S02]  /*1540*/  @!UP0 UIMAD UR4, UR8, UR19, UR5 ;  /* 0x00000013080482a4 */ /* 0x000fe4000f8e0205 */
[----:B------:R-:W-:Y:S02]  /*1550*/  UIMAD UR31, UR20, UR11, UR31 ;  /* 0x0000000b141f72a4 */ /* 0x000fe4000f8e021f */
[----:B------:R-:W-:Y:S01]  /*1560*/  UIMAD UR30, UR4, UR14, UR30 ;  /* 0x0000000e041e72a4 */ /* 0x000fe2000f8e021e */
[----:B------:R-:W-:Y:S02]  /*1570*/  @!UP0 UMOV UR5, UR6 ;  /* 0x0000000600058c82 */ /* 0x000fe40008000000 */
[----:B------:R-:W-:-:S12]  /*1580*/  UIMAD UR31, UR5, UR20, UR31 ;  /* 0x00000014051f72a4 */ /* 0x000fd8000f8e021f */
.L_x_18:
[----:B------:R-:W-:Y:S02]  /*1590*/  UISETP.NE.AND UP2, UPT, UR23, 0x1, UPT ;  /* 0x000000011700788c */ /* 0x000fe4000bf45270 */
[----:B------:R-:W-:Y:S02]  /*15a0*/  ULOP3.LUT UR21, UR21, 0xffff, URZ, 0xc0, !UPT ;  /* 0x0000ffff15157892 */ /* 0x000fe4000f8ec0ff */
[----:B------:R-:W-:Y:S02]  /*15b0*/  UISETP.NE.AND UP0, UPT, UR18, 0x2, UPT ;  /* 0x000000021200788c */ /* 0x000fe4000bf05270 */
[----:B------:R-:W-:Y:S02]  /*15c0*/  ULOP3.LUT UR24, UR24, 0x800, URZ, 0xc0, !UPT ;  /* 0x0000080018187892 */ /* 0x000fe4000f8ec0ff */
[----:B------:R-:W-:Y:S02]  /*15d0*/  ULOP3.LUT UR46, UR46, 0x40, URZ, 0xc0, !UPT ;  /* 0x000000402e2e7892 */ /* 0x000fe4000f8ec0ff */
[----:B------:R-:W-:Y:S01]  /*15e0*/  USHF.L.U32 UR21, UR25, UR21, URZ ;  /* 0x0000001519157299 */ /* 0x000fe200080006ff */
[----:B------:R-:W-:Y:S11]  /*15f0*/  BRA.U UP2, `(.L_x_19) ;  /* 0x0000000102407547 */ /* 0x000ff6000b800000 */
[----:B------:R-:W2:Y:S01]  /*1600*/  LDCU.128 UR8, c[0x0][0xb10] ;  /* 0x00016200ff0877ac */ /* 0x000ea20008000c00 */
[----:B------:R-:W3:Y:S01]  /*1610*/  LDCU UR12, c[0x0][0xb0c] ;  /* 0x00016180ff0c77ac */ /* 0x000ee20008000800 */
[----:B------:R-:W4:Y:S01]  /*1620*/  LDCU UR13, c[0x0][0xb20] ;  /* 0x00016400ff0d77ac */ /* 0x000f220008000800 */
[----:B--2---:R-:W-:Y:S02]  /*1630*/  UIMAD.WIDE.U32 UR4, UR31, UR8, URZ ;  /* 0x000000081f0472a5 */ /* 0x004fe4000f8e00ff */
[----:B------:R-:W-:Y:S02]  /*1640*/  UIMAD.WIDE.U32 UR6, UR30, UR11, URZ ;  /* 0x0000000b1e0672a5 */ /* 0x000fe4000f8e00ff */
[----:B---3--:R-:W-:Y:S02]  /*1650*/  UISETP.NE.AND UP2, UPT, UR12, 0x1, UPT ;  /* 0x000000010c00788c */ /* 0x008fe4000bf45270 */
[----:B------:R-:W-:-:S03]  /*1660*/  USHF.R.U32.HI UR5, URZ, UR9, UR5 ;  /* 0x00000009ff057299 */ /* 0x000fc60008011605 */
[----:B------:R-:W-:Y:S01]  /*1670*/  UMOV UR4, UR7 ;  /* 0x0000000700047c82 */ /* 0x000fe20008000000 */
[----:B------:R-:W-:Y:S02]  /*1680*/  USEL UR5, UR31, UR5, !UP2 ;  /* 0x000000051f057287 */ /* 0x000fe4000d000000 */
[----:B------:R-:W-:Y:S02]  /*1690*/  UISETP.NE.AND UP2, UPT, UR10, 0x1, UPT ;  /* 0x000000010a00788c */ /* 0x000fe4000bf45270 */
[----:B----4-:R-:W-:-:S04]  /*16a0*/  USHF.R.U32.HI UR4, URZ, UR13, UR4 ;  /* 0x0000000dff047299 */ /* 0x010fc80008011604 */
[----:B------:R-:W-:-:S04]  /*16b0*/  USEL UR4, UR30, UR4, !UP2 ;  /* 0x000000041e047287 */ /* 0x000fc8000d000000 */
[----:B------:R-:W-:Y:S02]  /*16c0*/  UIADD3 UR6, UPT, UPT, UR5, -UR4, URZ ;  /* 0x8000000405067290 */ /* 0x000fe4000fffe0ff */
[----:B------:R-:W-:Y:S02]  /*16d0*/  UIADD3 UR4, UPT, UPT, -UR5, UR4, URZ ;  /* 0x0000000405047290 */ /* 0x000fe4000fffe1ff */
[----:B------:R-:W-:Y:S02]  /*16e0*/  UIMAD UR30, UR6, UR10, UR30 ;  /* 0x0000000a061e72a4 */ /* 0x000fe4000f8e021e */
[----:B------:R-:W-:-:S12]  /*16f0*/  UIMAD UR31, UR4, UR12, UR31 ;  /* 0x0000000c041f72a4 */ /* 0x000fd8000f8e021f */
.L_x_19:
[----:B------:R-:W-:Y:S05]  /*1700*/  BRA.U !UP6, `(.L_x_20) ;  /* 0x000000010e0c7547 */ /* 0x000fea000b800000 */
[----:B------:R-:W-:Y:S01]  /*1710*/  UCGABAR_WAIT ;  /* 0x0000000000007dc7 */ /* 0x000fe20008000000 */
[----:B------:R-:W-:Y:S01]  /*1720*/  CCTL.IVALL ;  /* 0x00000000ff00798f */ /* 0x000fe20002000000 */
[----:B------:R-:W-:Y:S05]  /*1730*/  BRA `(.L_x_21) ;  /* 0x0000000000047947 */ /* 0x000fea0003800000 */
.L_x_20:
[----:B------:R-:W-:Y:S06]  /*1740*/  BAR.SYNC.DEFER_BLOCKING 0x0 ;  /* 0x0000000000007b1d */ /* 0x000fec0000010000 */
.L_x_21:
[----:B------:R-:W-:Y:S05]  /*1750*/  BRA.U UP0, `(.L_x_22) ;  /* 0x0000001100bc7547 */ /* 0x000fea000b800000 */
[----:B------:R-:W2:Y:S01]  /*1760*/  LDCU UR6, c[0x0][0x38c] ;  /* 0x00007180ff0677ac */ /* 0x000ea20008000800 */
[----:B------:R-:W-:Y:S01]  /*1770*/  PLOP3.LUT P1, PT, PT, PT, UP4, 0x80, 0x8 ;  /* 0x000000000008781c */ /* 0x000fe20003f2f048 */
[----:B------:R-:W-:Y:S01]  /*1780*/  IMAD.MOV.U32 R12, RZ, RZ, 0x1 ;  /* 0x00000001ff0c7424 */ /* 0x000fe200078e00ff */
[----:B------:R-:W-:Y:S02]  /*1790*/  ISETP.NE.AND P2, PT, R0, RZ, P3 ;  /* 0x000000ff0000720c */ /* 0x000fe40001f45270 */
[----:B------:R-:W-:Y:S02]  /*17a0*/  CS2R R10, SRZ ;  /* 0x00000000000a7805 */ /* 0x000fe4000001ff00 */
[----:B------:R-:W-:Y:S01]  /*17b0*/  PLOP3.LUT P1, PT, P1, PT, PT, 0x8, 0x80 ;  /* 0x000000000080781c */ /* 0x000fe20000f2e170 */
[----:B------:R-:W-:Y:S01]  /*17c0*/  IMAD.MOV.U32 R9, RZ, RZ, RZ ;  /* 0x000000ffff097224 */ /* 0x000fe200078e00ff */
[----:B------:R-:W3:Y:S01]  /*17d0*/  LDCU UR39, c[0x0][0x370] ;  /* 0x00006e00ff2777ac */ /* 0x000ee20008000800 */
[----:B------:R-:W-:Y:S01]  /*17e0*/  IMAD.MOV.U32 R8, RZ, RZ, 0x1 ;  /* 0x00000001ff087424 */ /* 0x000fe200078e00ff */
[----:B------:R-:W4:Y:S01]  /*17f0*/  LDCU.64 UR26, c[0x0][0x348] ;  /* 0x00006900ff1a77ac */ /* 0x000f220008000a00 */
[----:B------:R-:W-:Y:S01]  /*1800*/  ULEA.HI UR43, UR24, UR46, URZ, 0x1a ;  /* 0x0000002e182b7291 */ /* 0x000fe2000f8fd0ff */
[----:B------:R-:W1:Y:S01]  /*1810*/  LDCU UR38, c[0x0][0x374] ;  /* 0x00006e80ff2677ac */ /* 0x000e620008000800 */
[----:B--2---:R-:W-:-:S02]  /*1820*/  UIADD3 UR5, UPT, UPT, UR6, 0x3f, URZ ;  /* 0x0000003f06057890 */ /* 0x004fc4000fffe0ff */
[----:B------:R-:W-:Y:S02]  /*1830*/  UIADD3 UR48, UPT, UPT, UR6, 0x7e, URZ ;  /* 0x0000007e06307890 */ /* 0x000fe4000fffe0ff */
[----:B------:R-:W-:-:S04]  /*1840*/  USHF.R.S32.HI UR4, URZ, 0x1f, UR5 ;  /* 0x0000001fff047899 */ /* 0x000fc80008011405 */
[----:B------:R-:W-:Y:S02]  /*1850*/  ULEA.HI UR4, UR4, UR5, URZ, 0x6 ;  /* 0x0000000504047291 */ /* 0x000fe4000f8f30ff */
[----:B------:R-:W-:Y:S02]  /*1860*/  UIADD3 UR5, UPT, UPT, UR6, -0x1, URZ ;  /* 0xffffffff06057890 */ /* 0x000fe4000fffe0ff */
[----:B------:R-:W-:Y:S02]  /*1870*/  USHF.R.S32.HI UR41, URZ, 0x6, UR4 ;  /* 0x00000006ff297899 */ /* 0x000fe40008011404 */
[----:B------:R-:W-:Y:S02]  /*1880*/  UISETP.GE.U32.AND UP1, UPT, UR5, -0x7f, UPT ;  /* 0xffffff810500788c */ /* 0x000fe4000bf26070 */
[----:B------:R-:W-:Y:S01]  /*1890*/  UISETP.LT.U32.AND UP0, UPT, UR41, 0x3, UPT ;  /* 0x000000032900788c */ /* 0x000fe2000bf01070 */
[----:B------:R-:W-:-:S03]  /*18a0*/  UMOV UR5, URZ ;  /* 0x000000ff00057c82 */ /* 0x000fc60008000000 */
[----:B------:R-:W-:Y:S02]  /*18b0*/  USEL UR40, UR41, 0x3, UP0 ;  /* 0x0000000329287887 */ /* 0x000fe40008000000 */
[----:B------:R-:W-:Y:S02]  /*18c0*/  UISETP.NE.AND UP0, UPT, UR18, URZ, UPT ;  /* 0x000000ff1200728c */ /* 0x000fe4000bf05270 */
[----:B------:R-:W-:Y:S02]  /*18d0*/  UIADD3 UR4, UPT, UPT, UR40, -0x1, URZ ;  /* 0xffffffff28047890 */ /* 0x000fe4000fffe0ff */
[----:B------:R-:W-:Y:S02]  /*18e0*/  @UP1 UIADD3 UR4, UPT, UPT, UR40, URZ, URZ ;  /* 0x000000ff28041290 */ /* 0x000fe4000fffe0ff */
[----:B------:R-:W-:Y:S02]  /*18f0*/  USEL UR25, UR55, 0x2, UP0 ;  /* 0x0000000237197887 */ /* 0x000fe40008000000 */
[----:B------:R-:W-:-:S02]  /*1900*/  UIADD3 UR44, UPT, UPT, UR41, -UR40, URZ ;  /* 0x80000028292c7290 */ /* 0x000fc4000fffe0ff */
[----:B------:R-:W-:Y:S02]  /*1910*/  UIADD3 UR28, UPT, UPT, UR4, 0x1, URZ ;  /* 0x00000001041c7890 */ /* 0x000fe4000fffe0ff */
[----:B-1-34-:R-:W-:-:S12]  /*1920*/  UIADD3 UR42, UPT, UPT, -UR4, URZ, URZ ;  /* 0x000000ff042a7290 */ /* 0x01afd8000fffe1ff */
.L_x_42:
[----:B------:R-:W-:Y:S01]  /*1930*/  UISETP.NE.AND UP0, UPT, UR47, URZ, UPT ;  /* 0x000000ff2f00728c */ /* 0x000fe2000bf05270 */
[----:B------:R-:W1:Y:S08]  /*1940*/  S2UR UR47, SR_CgaCtaId ;  /* 0x00000000002f79c3 */ /* 0x000e700000008800 */
[----:B------:R-:W-:Y:S05]  /*1950*/  BRA.U UP0, `(.L_x_23) ;  /* 0x0000000100347547 */ /* 0x000fea000b800000 */
[----:B------:R-:W2:Y:S01]  /*1960*/  S2R R0, SR_CgaCtaId ;  /* 0x0000000000007919 */ /* 0x000ea20000008800 */
[----:B------:R-:W-:-:S04]  /*1970*/  MOV R2, 0x400 ;  /* 0x0000040000027802 */ /* 0x000fc80000000f00 */
[----:B--2---:R-:W-:Y:S02]  /*1980*/  LEA R0, R0, R2, 0x18 ;  /* 0x0000000200007211 */ /* 0x004fe400078ec0ff */
[----:B------:R-:W-:-:S03]  /*1990*/  SHF.L.U32 R2, R8, 0x1f, RZ ;  /* 0x0000001f08027819 */ /* 0x000fc600000006ff */
[----:B------:R-:W-:-:S04]  /*19a0*/  IMAD R0, R9, 0x8, R0 ;  /* 0x0000000809007824 */ /* 0x000fc800078e0200 */
[----:B------:R-:W2:Y:S02]  /*19b0*/  SYNCS.PHASECHK.TRANS64.TRYWAIT P0, [R0+URZ+0xf0], R2 ;  /* 0x0000f002000075a7 */ /* 0x000ea400080011ff */
[----:B--2---:R-:W-:Y:S05]  /*19c0*/  @!P0 BRA `(.L_x_24) ;  /* 0x0000007400008947 */ /* 0x004fea0003800000 */
.L_x_148:
[----:B------:R-:W-:Y:S01]  /*19d0*/  VIADD R9, R9, 0x1 ;  /* 0x0000000109097836 */ /* 0x000fe20000000000 */
[----:B------:R2:W-:Y:S04]  /*19e0*/  SYNCS.ARRIVE.TRANS64.A1T0 RZ, [R0+URZ+0xe0], RZ ;  /* 0x0000e0ff00ff79a7 */ /* 0x0005e800081000ff */
[----:B------:R-:W-:-:S04]  /*19f0*/  ISETP.NE.AND P0, PT, R9, 0x2, PT ;  /* 0x000000020900780c */ /* 0x000fc80003f05270 */
[----:B------:R-:W-:Y:S02]  /*1a00*/  SEL R9, R9, RZ, P0 ;  /* 0x000000ff09097207 */ /* 0x000fe40000000000 */
[----:B--2---:R-:W-:-:S04]  /*1a10*/  SEL R0, RZ, 0x1, P0 ;  /* 0x00000001ff007807 */ /* 0x004fc80000000000 */
[----:B------:R-:W-:-:S07]  /*1a20*/  LOP3.LUT R8, R8, R0, RZ, 0x3c, !PT ;  /* 0x0000000008087212 */ /* 0x000fce00078e3cff */
.L_x_23:
[----:B------:R-:W-:Y:S01]  /*1a30*/  UMOV UR6, 0x400 ;  /* 0x0000040000067882 */ /* 0x000fe20000000000 */
[----:B------:R-:W-:Y:S01]  /*1a40*/  UISETP.GE.U32.AND UP0, UPT, UR48, 0x7f, UPT ;  /* 0x0000007f3000788c */ /* 0x000fe2000bf06070 */
[----:B------:R-:W-:Y:S01]  /*1a50*/  SHF.L.U32 R0, R12, 0x1f, RZ ;  /* 0x0000001f0c007819 */ /* 0x000fe200000006ff */
[----:B-1----:R-:W-:Y:S02]  /*1a60*/  ULEA UR6, UR47, UR6, 0x18 ;  /* 0x000000062f067291 */ /* 0x002fe4000f8ec0ff */
[----:B------:R-:W-:Y:S02]  /*1a70*/  ULEA UR11, UR30, UR43, 0x7 ;  /* 0x0000002b1e0b7291 */ /* 0x000fe4000f8e38ff */
[----:B------:R-:W-:Y:S01]  /*1a80*/  ULEA UR4, UR5, UR6, 0x3 ;  /* 0x0000000605047291 */ /* 0x000fe2000f8e18ff */
[----:B------:R-:W-:-:S08]  /*1a90*/  UMOV UR7, URZ ;  /* 0x000000ff00077c82 */ /* 0x000fd00008000000 */
[----:B------:R1:W2:Y:S01]  /*1aa0*/  SYNCS.PHASECHK.TRANS64.TRYWAIT P0, [UR4+0x18], R0 ;  /* 0x00001800ff0075a7 */ /* 0x0002a20008001104 */
[----:B------:R-:W-:-:S04]  /*1ab0*/  ULEA.HI UR4, UR31, UR31, URZ, 0x1 ;  /* 0x0000001f1f047291 */ /* 0x000fc8000f8f08ff */
[----:B------:R-:W-:-:S04]  /*1ac0*/  USHF.L.U32 UR4, UR4, 0x6, URZ ;  /* 0x0000000604047899 */ /* 0x000fc800080006ff */
[----:B------:R-:W-:Y:S01]  /*1ad0*/  ULOP3.LUT UR35, UR46, 0xffffff80, UR4, 0xf8, !UPT ;  /* 0xffffff802e237892 */ /* 0x000fe2000f8ef804 */
[----:B------:R-:W-:Y:S11]  /*1ae0*/  BRA.U !UP0, `(.L_x_25) ;  /* 0x0000000108c87547 */ /* 0x000ff6000b800000 */
[----:B------:R-:W-:Y:S01]  /*1af0*/  UMOV UR13, UR42 ;  /* 0x0000002a000d7c82 */ /* 0x000fe20008000000 */
[----:B------:R-:W-:Y:S01]  /*1b00*/  UMOV UR4, UR5 ;  /* 0x0000000500047c82 */ /* 0x000fe20008000000 */
[----:B------:R-:W-:-:S05]  /*1b10*/  UMOV UR34, URZ ;  /* 0x000000ff00227c82 */ /* 0x000fca0008000000 */
.L_x_31:
[----:B------:R-:W-:Y:S01]  /*1b20*/  ULEA UR33, UR4, UR6, 0x3 ;  /* 0x0000000604217291 */ /* 0x000fe2000f8e18ff */
[----:B------:R-:W-:Y:S01]  /*1b30*/  @P3 MOV R2, 0x8000 ;  /* 0x0000800000023802 */ /* 0x000fe20000000f00 */
[----:B--234-:R-:W-:Y:S10]  /*1b40*/  @P0 BRA `(.L_x_26) ;  /* 0x00000000000c0947 */ /* 0x01cff40003800000 */
[----:B------:R-:W-:-:S04]  /*1b50*/  SHF.L.U32 R3, R12, 0x1f, RZ ;  /* 0x0000001f0c037819 */ /* 0x000fc800000006ff */
[----:B------:R-:W2:Y:S02]  /*1b60*/  SYNCS.PHASECHK.TRANS64.TRYWAIT P0, [UR33+0x18], R3 ;  /* 0x00001803ff0075a7 */ /* 0x000ea40008001121 */
[----:B--2---:R-:W-:Y:S05]  /*1b70*/  @!P0 BRA `(.L_x_27) ;  /* 0x0000007000a88947 */ /* 0x004fea0003800000 */
.L_x_26:
[----:B------:R2:W-:Y:S01]  /*1b80*/  @P3 SYNCS.ARRIVE.TRANS64 RZ, [UR33], R2 ;  /* 0x00000002ffff39a7 */ /* 0x0005e20008000021 */
[----:B------:R-:W-:Y:S02]  /*1b90*/  ULOP3.LUT UR5, UR25, 0x2, URZ, 0xfc, !UPT ;  /* 0x0000000219057892 */ /* 0x000fe4000f8efcff */
[----:B------:R-:W-:Y:S02]  /*1ba0*/  UIADD3 UR13, UPT, UPT, UR13, 0x1, URZ ;  /* 0x000000010d0d7890 */ /* 0x000fe4000fffe0ff */
[----:B------:R-:W-:Y:S02]  /*1bb0*/  UISETP.NE.AND UP0, UPT, UR5, 0x2, UPT ;  /* 0x000000020500788c */ /* 0x000fe4000bf05270 */
[----:B------:R-:W-:-:S07]  /*1bc0*/  UISETP.NE.AND UP2, UPT, UR13, 0x1, UPT ;  /* 0x000000010d00788c */ /* 0x000fce000bf45270 */
[----:B------:R-:W-:Y:S05]  /*1bd0*/  BRA.U UP0, `(.L_x_28) ;  /* 0x0000000100047547 */ /* 0x000fea000b800000 */
[----:B------:R-:W-:Y:S05]  /*1be0*/  BPT.TRAP 0x1 ;  /* 0x000000040000795c */ /* 0x000fea0000300000 */
.L_x_28:
[----:B------:R-:W-:Y:S04]  /*1bf0*/  BSSY.RECONVERGENT B0, `(.L_x_29) ;  /* 0x0000003000007945 */ /* 0x000fe80003800200 */
[----:B------:R-:W-:Y:S05]  /*1c00*/  @!P2 BRA `(.L_x_30) ;  /* 0x000000000004a947 */ /* 0x000fea0003800000 */
[----:B------:R-:W-:Y:S05]  /*1c10*/  BPT.TRAP 0x1 ;  /* 0x000000040000795c */ /* 0x000fea0000300000 */
.L_x_30:
[----:B------:R-:W-:Y:S05]  /*1c20*/  BSYNC.RECONVERGENT B0 ;  /* 0x0000000000007941 */ /* 0x000fea0003800200 */
.L_x_29:
[----:B------:R-:W-:Y:S02]  /*1c30*/  UIADD3 UR5, UPT, UPT, UR4, 0x1, URZ ;  /* 0x0000000104057890 */ /* 0x000fe4000fffe0ff */
[----:B------:R-:W-:Y:S02]  /*1c40*/  ULEA UR32, UR4, UR6, 0xd ;  /* 0x0000000604207291 */ /* 0x000fe4000f8e68ff */
[----:B------:R-:W-:Y:S02]  /*1c50*/  UISETP.NE.AND UP0, UPT, UR5, 0x3, UPT ;  /* 0x000000030500788c */ /* 0x000fe4000bf05270 */
[----:B------:R-:W-:Y:S02]  /*1c60*/  ULEA UR4, UR4, UR24, 0xc ;  /* 0x0000001804047291 */ /* 0x000fe4000f8e60ff */
[----:B------:R-:W-:Y:S02]  /*1c70*/  USEL UR8, URZ, 0x1, UP0 ;  /* 0x00000001ff087887 */ /* 0x000fe40008000000 */
[----:B------:R-:W-:-:S02]  /*1c80*/  USEL UR5, UR5, URZ, UP0 ;  /* 0x000000ff05057287 */ /* 0x000fc40008000000 */
[----:B------:R-:W-:Y:S02]  /*1c90*/  UIADD3 UR16, UP1, UPT, UR26, 0x80, URZ ;  /* 0x000000801a107890 */ /* 0x000fe4000ff3e0ff */
[----:B------:R-:W-:Y:S01]  /*1ca0*/  ULEA UR4, UR4, UR6, 0x1 ;  /* 0x0000000604047291 */ /* 0x000fe2000f8e08ff */
[----:B------:R-:W-:Y:S01]  /*1cb0*/  LOP3.LUT R12, R12, UR8, RZ, 0x3c, !PT ;  /* 0x000000080c0c7c12 */ /* 0x000fe2000f8e3cff */
[----:B------:R-:W-:Y:S02]  /*1cc0*/  UIADD3 UR14, UP0, UPT, UR26, 0x180, URZ ;  /* 0x000001801a0e7890 */ /* 0x000fe4000ff1e0ff */
[----:B------:R-:W-:Y:S01]  /*1cd0*/  ULEA UR7, UR5, UR6, 0x3 ;  /* 0x0000000605077291 */ /* 0x000fe2000f8e18ff */
[----:B-1----:R-:W-:Y:S01]  /*1ce0*/  SHF.L.U32 R0, R12, 0x1f, RZ ;  /* 0x0000001f0c007819 */ /* 0x002fe200000006ff */
[----:B------:R-:W-:Y:S02]  /*1cf0*/  ULOP3.LUT UR33, UR33, 0xfefffff8, URZ, 0xc0, !UPT ;  /* 0xfefffff821217892 */ /* 0x000fe4000f8ec0ff */
[----:B------:R-:W-:-:S02]  /*1d00*/  UIADD3.X UR17, UPT, UPT, URZ, UR27, URZ, UP1, !UPT ;  /* 0x0000001bff117290 */ /* 0x000fc40008ffe4ff */
[----:B------:R-:W-:Y:S02]  /*1d10*/  UIADD3 UR32, UPT, UPT, UR32, 0x4300, URZ ;  /* 0x0000430020207890 */ /* 0x000fe4000fffe0ff */
[----:B------:R-:W-:Y:S01]  /*1d20*/  UIADD3 UR8, UPT, UPT, UR4, 0xa300, URZ ;  /* 0x0000a30004087890 */ /* 0x000fe2000fffe0ff */
[----:B------:R3:W4:Y:S01]  /*1d30*/  SYNCS.PHASECHK.TRANS64.TRYWAIT P0, [UR7+0x18], R0 ;  /* 0x00001800ff0075a7 */ /* 0x0007220008001107 */
[----:B------:R-:W-:Y:S02]  /*1d40*/  UIADD3.X UR15, UPT, UPT, URZ, UR27, URZ, UP0, !UPT ;  /* 0x0000001bff0f7290 */ /* 0x000fe400087fe4ff */
[----:B------:R-:W-:Y:S01]  /*1d50*/  UPRMT UR4, URZ, 0x5410, UR21 ;  /* 0x00005410ff047896 */ /* 0x000fe20008000015 */
[----:B------:R-:W-:Y:S01]  /*1d60*/  UMOV UR18, 0x0 ;  /* 0x0000000000127882 */ /* 0x000fe20000000000 */
[----:B------:R-:W-:Y:S01]  /*1d70*/  UMOV UR19, 0x10000000 ;  /* 0x1000000000137882 */ /* 0x000fe20000000000 */
[----:B------:R-:W-:Y:S01]  /*1d80*/  UMOV UR10, UR34 ;  /* 0x00000022000a7c82 */ /* 0x000fe20008000000 */
[----:B------:R-:W-:Y:S01]  /*1d90*/  UMOV UR12, UR36 ;  /* 0x00000024000c7c82 */ /* 0x000fe20008000000 */
[----:B------:R-:W-:Y:S01]  /*1da0*/  UMOV UR9, UR33 ;  /* 0x0000002100097c82 */ /* 0x000fe20008000000 */
[----:B------:R1:W-:Y:S01]  /*1db0*/  UTMALDG.3D.2CTA [UR32], [UR16], desc[UR18] ;  /* 0x00001220100075b4 */ /* 0x0003e20008211000 */
[----:B------:R-:W-:-:S02]  /*1dc0*/  UMOV UR7, UR28 ;  /* 0x0000001c00077c82 */ /* 0x000fc40008000000 */
[----:B------:R2:W-:Y:S01]  /*1dd0*/  UTMALDG.3D.MULTICAST.2CTA [UR8], [UR14], UR4, desc[UR18] ;  /* 0x000012080e0073b4 */ /* 0x0005e20008211804 */
[----:B-1----:R-:W-:Y:S01]  /*1de0*/  UIADD3 UR34, UPT, UPT, UR34, 0x40, URZ ;  /* 0x0000004022227890 */ /* 0x002fe2000fffe0ff */
[----:B--2---:R-:W-:Y:S01]  /*1df0*/  UMOV UR4, UR5 ;  /* 0x0000000500047c82 */ /* 0x004fe20008000000 */
[----:B------:R-:W-:Y:S10]  /*1e00*/  BRA.U UP2, `(.L_x_31) ;  /* 0xfffffffd02447547 */ /* 0x000ff4000b83ffff */
.L_x_25:
[----:B------:R-:W-:Y:S01]  /*1e10*/  ULEA UR4, UR5, UR6, 0x3 ;  /* 0x0000000605047291 */ /* 0x000fe2000f8e18ff */
[----:B-1-3--:R-:W-:Y:S01]  /*1e20*/  SHF.L.U32 R0, R12, 0x1f, RZ ;  /* 0x0000001f0c007819 */ /* 0x00afe200000006ff */
[----:B------:R-:W-:Y:S01]  /*1e30*/  @!P1 SYNCS.ARRIVE.TRANS64.A1T0 RZ, [UR6+0x78], RZ ;  /* 0x000078ffffff99a7 */ /* 0x000fe20008100006 */
[----:B------:R-:W-:-:S06]  /*1e40*/  UISETP.GT.AND UP0, UPT, UR41, UR40, UPT ;  /* 0x000000282900728c */ /* 0x000fcc000bf04270 */
[----:B--2-4-:R1:W2:Y:S03]  /*1e50*/  SYNCS.PHASECHK.TRANS64.TRYWAIT P0, [UR4+0x18], R0 ;  /* 0x00001800ff0075a7 */ /* 0x0142a60008001104 */
[----:B------:R-:W-:Y:S05]  /*1e60*/  BRA.U !UP0, `(.L_x_32) ;  /* 0x0000000108c87547 */ /* 0x000fea000b800000 */
[----:B------:R-:W-:Y:S01]  /*1e70*/  UIADD3 UR13, UPT, UPT, UR44, UR7, URZ ;  /* 0x000000072c0d7290 */ /* 0x000fe2000fffe0ff */
[----:B------:R-:W-:-:S11]  /*1e80*/  UMOV UR4, UR5 ;  /* 0x0000000500047c82 */ /* 0x000fd60008000000 */
.L_x_38:
[----:B------:R-:W-:Y:S01]  /*1e90*/  ULEA UR17, UR4, UR6, 0x3 ;  /* 0x0000000604117291 */ /* 0x000fe2000f8e18ff */
[----:B--2---:R-:W-:Y:S01]  /*1ea0*/  @P3 MOV R2, 0x8000 ;  /* 0x0000800000023802 */ /* 0x004fe20000000f00 */
[----:B--2-4-:R-:W-:Y:S10]  /*1eb0*/  @P0 BRA `(.L_x_33) ;  /* 0x00000000000c0947 */ /* 0x014ff40003800000 */
[----:B------:R-:W-:-:S04]  /*1ec0*/  SHF.L.U32 R3, R12, 0x1f, RZ ;  /* 0x0000001f0c037819 */ /* 0x000fc800000006ff */
[----:B------:R-:W2:Y:S02]  /*1ed0*/  SYNCS.PHASECHK.TRANS64.TRYWAIT P0, [UR17+0x18], R3 ;  /* 0x00001803ff0075a7 */ /* 0x000ea40008001111 */
[----:B--2---:R-:W-:Y:S05]  /*1ee0*/  @!P0 BRA `(.L_x_34) ;  /* 0x0000006c00e48947 */ /* 0x004fea0003800000 */
.L_x_33:
[----:B------:R2:W-:Y:S01]  /*1ef0*/  @P3 SYNCS.ARRIVE.TRANS64 RZ, [UR17], R2 ;  /* 0x00000002ffff39a7 */ /* 0x0005e20008000011 */
[----:B------:R-:W-:-:S04]  /*1f00*/  ULOP3.LUT UR5, UR25, 0x2, URZ, 0xfc, !UPT ;  /* 0x0000000219057892 */ /* 0x000fc8000f8efcff */
[----:B------:R-:W-:-:S09]  /*1f10*/  UISETP.NE.AND UP0, UPT, UR5, 0x2, UPT ;  /* 0x000000020500788c */ /* 0x000fd2000bf05270 */
[----:B------:R-:W-:Y:S05]  /*1f20*/  BRA.U UP0, `(.L_x_35) ;  /* 0x0000000100047547 */ /* 0x000fea000b800000 */
[----:B------:R-:W-:Y:S05]  /*1f30*/  BPT.TRAP 0x1 ;  /* 0x000000040000795c */ /* 0x000fea0000300000 */
.L_x_35:
[----:B------:R-:W-:Y:S04]  /*1f40*/  BSSY.RECONVERGENT B0, `(.L_x_36) ;  /* 0x0000003000007945 */ /* 0x000fe80003800200 */
[----:B------:R-:W-:Y:S05]  /*1f50*/  @!P2 BRA `(.L_x_37) ;  /* 0x000000000004a947 */ /* 0x000fea0003800000 */
[----:B------:R-:W-:Y:S05]  /*1f60*/  BPT.TRAP 0x1 ;  /* 0x000000040000795c */ /* 0x000fea0000300000 */
.L_x_37:
[----:B------:R-:W-:Y:S05]  /*1f70*/  BSYNC.RECONVERGENT B0 ;  /* 0x0000000000007941 */ /* 0x000fea0003800200 */
.L_x_36:
        /* <DEDUP_REMOVED lines=9> */
[----:B------:R-:W-:Y:S02]  /*2010*/  USHF.L.U32 UR18, UR7, 0x6, URZ ;  /* 0x0000000607127899 */ /* 0x000fe400080006ff */
[----:B------:R-:W-:Y:S01]  /*2020*/  UIADD3 UR7, UPT, UPT, UR7, 0x1, URZ ;  /* 0x0000000107077890 */ /* 0x000fe2000fffe0ff */
[----:B-1----:R-:W-:Y:S01]  /*2030*/  SHF.L.U32 R0, R12, 0x1f, RZ ;  /* 0x0000001f0c007819 */ /* 0x002fe200000006ff */
[----:B------:R-:W-:Y:S02]  /*2040*/  UIADD3 UR22, UP1, UPT, UR26, 0x80, URZ ;  /* 0x000000801a167890 */ /* 0x000fe4000ff3e0ff */
[----:B------:R-:W-:Y:S01]  /*2050*/  ULEA UR4, UR4, UR6, 0x1 ;  /* 0x0000000604047291 */ /* 0x000fe2000f8e08ff */
[----:B------:R3:W4:Y:S01]  /*2060*/  SYNCS.PHASECHK.TRANS64.TRYWAIT P0, [UR8+0x18], R0 ;  /* 0x00001800ff0075a7 */ /* 0x0007220008001108 */
[----:B------:R-:W-:-:S02]  /*2070*/  UIADD3.X UR15, UPT, UPT, URZ, UR27, URZ, UP0, !UPT ;  /* 0x0000001bff0f7290 */ /* 0x000fc400087fe4ff */
[----:B------:R-:W-:Y:S02]  /*2080*/  UISETP.NE.AND UP0, UPT, UR7, UR13, UPT ;  /* 0x0000000d0700728c */ /* 0x000fe4000bf05270 */
[----:B------:R-:W-:Y:S02]  /*2090*/  ULOP3.LUT UR17, UR17, 0xfefffff8, URZ, 0xc0, !UPT ;  /* 0xfefffff811117892 */ /* 0x000fe4000f8ec0ff */
[----:B------:R-:W-:Y:S02]  /*20a0*/  UIADD3 UR16, UPT, UPT, UR16, 0x4300, URZ ;  /* 0x0000430010107890 */ /* 0x000fe4000fffe0ff */
[----:B------:R-:W-:Y:S02]  /*20b0*/  UIADD3.X UR23, UPT, UPT, URZ, UR27, URZ, UP1, !UPT ;  /* 0x0000001bff177290 */ /* 0x000fe40008ffe4ff */
[----:B------:R-:W-:Y:S02]  /*20c0*/  UIADD3 UR8, UPT, UPT, UR4, 0xa300, URZ ;  /* 0x0000a30004087890 */ /* 0x000fe4000fffe0ff */
[----:B------:R-:W-:Y:S01]  /*20d0*/  UPRMT UR4, URZ, 0x5410, UR21 ;  /* 0x00005410ff047896 */ /* 0x000fe20008000015 */
[----:B------:R-:W-:Y:S01]  /*20e0*/  UMOV UR30, 0x0 ;  /* 0x00000000001e7882 */ /* 0x000fe20000000000 */
[----:B------:R-:W-:Y:S01]  /*20f0*/  UMOV UR31, 0x10000000 ;  /* 0x10000000001f7882 */ /* 0x000fe20000000000 */
[----:B------:R-:W-:Y:S01]  /*2100*/  UMOV UR19, UR35 ;  /* 0x0000002300137c82 */ /* 0x000fe20008000000 */
[----:B------:R-:W-:Y:S01]  /*2110*/  UMOV UR20, UR36 ;  /* 0x0000002400147c82 */ /* 0x000fe20008000000 */
[----:B------:R-:W-:Y:S01]  /*2120*/  UMOV UR12, UR36 ;  /* 0x00000024000c7c82 */ /* 0x000fe20008000000 */
[----:B------:R-:W-:Y:S01]  /*2130*/  UMOV UR9, UR17 ;  /* 0x0000001100097c82 */ /* 0x000fe20008000000 */
[----:B------:R-:W-:Y:S01]  /*2140*/  UMOV UR10, UR18 ;  /* 0x00000012000a7c82 */ /* 0x000fe20008000000 */
[----:B------:R-:W-:Y:S01]  /*2150*/  UTMALDG.3D.2CTA [UR16], [UR22], desc[UR30] ;  /* 0x00001e10160075b4 */ /* 0x000fe20008211000 */
[----:B------:R1:W-:Y:S02]  /*2160*/  UTMALDG.3D.MULTICAST.2CTA [UR8], [UR14], UR4, desc[UR30] ;  /* 0x00001e080e0073b4 */ /* 0x0003e40008211804 */
[----:B-1----:R-:W-:Y:S01]  /*2170*/  UMOV UR4, UR5 ;  /* 0x0000000500047c82 */ /* 0x002fe20008000000 */
[----:B---3--:R-:W-:Y:S05]  /*2180*/  BRA.U UP0, `(.L_x_38) ;  /* 0xfffffffd00407547 */ /* 0x008fea000b83ffff */
.L_x_32:
[C---:B------:R-:W-:Y:S01]  /*2190*/  LEA R3, R11.reuse, UR6, 0x3 ;  /* 0x000000060b037c11 */ /* 0x040fe2000f8e18ff */
[----:B------:R-:W-:Y:S01]  /*21a0*/  NOP ;  /* 0x0000000000007918 */ /* 0x000fe20000000000 */
[----:B-1----:R-:W-:Y:S02]  /*21b0*/  SHF.L.U32 R0, R10, 0x1f, RZ ;  /* 0x0000001f0a007819 */ /* 0x002fe400000006ff */
[----:B------:R-:W-:Y:S02]  /*21c0*/  LEA R4, R11, UR6, 0x4 ;  /* 0x000000060b047c11 */ /* 0x000fe4000f8e20ff */
[----:B--2-4-:R-:W1:Y:S02]  /*21d0*/  SYNCS.PHASECHK.TRANS64.TRYWAIT P0, [R3+URZ+0x80], R0 ;  /* 0x00008000030075a7 */ /* 0x014e6400080011ff */
[----:B-1----:R-:W-:Y:S05]  /*21e0*/  @!P0 BRA `(.L_x_39) ;  /* 0x0000006c003c8947 */ /* 0x002fea0003800000 */
.L_x_151:
[----:B------:R-:W2:Y:S01]  /*21f0*/  LDS.128 R4, [R4+0x110] ;  /* 0x0001100004047984 */ /* 0x000ea20000000c00 */
[----:B------:R-:W-:Y:S01]  /*2200*/  UISETP.GE.AND UP0, UPT, UR45, 0x1, UPT ;  /* 0x000000012d00788c */ /* 0x000fe2000bf06270 */
[----:B------:R-:W-:Y:S01]  /*2210*/  @!PT LDS RZ, [RZ] ;  /* 0x00000000fffff984 */ /* 0x000fe20000000800 */
[----:B------:R-:W-:Y:S01]  /*2220*/  @!PT LDS RZ, [RZ] ;  /* 0x00000000fffff984 */ /* 0x000fe20000000800 */
[----:B------:R-:W-:Y:S01]  /*2230*/  @!PT LDS RZ, [RZ] ;  /* 0x00000000fffff984 */ /* 0x000fe20000000800 */
[----:B------:R-:W-:Y:S01]  /*2240*/  @!PT LDS RZ, [RZ] ;  /* 0x00000000fffff984 */ /* 0x000fe20000000800 */
[----:B------:R3:W-:Y:S06]  /*2250*/  MEMBAR.ALL.CTA ;  /* 0x0000000000007992 */ /* 0x0007ec0000008000 */
[----:B---3--:R-:W3:Y:S01]  /*2260*/  FENCE.VIEW.ASYNC.S ;  /* 0x00000000000073c6 */ /* 0x008ee20000000000 */
[----:B--2---:R-:W-:-:S13]  /*2270*/  LOP3.LUT P0, RZ, R6, 0x1, RZ, 0xc0, !PT ;  /* 0x0000000106ff7812 */ /* 0x004fda000780c0ff */
[----:B---3--:R-:W-:Y:S01]  /*2280*/  VOTEU.ANY UP1, P0 ;  /* 0x0000000000ff7886 */ /* 0x008fe20000020100 */
[----:B------:R-:W-:-:S13]  /*2290*/  PLOP3.LUT P0, PT, PT, PT, UP1, 0x80, 0x8 ;  /* 0x000000000008781c */ /* 0x000fda0003f0f018 */
[----:B-1----:R-:W-:Y:S02]  /*22a0*/  @P0 LOP3.LUT R0, R5, 0xffff, RZ, 0xc0, !PT ;  /* 0x0000ffff05000812 */ /* 0x002fe400078ec0ff */
[----:B------:R-:W-:Y:S02]  /*22b0*/  @P0 MOV R2, R4 ;  /* 0x0000000400020202 */ /* 0x000fe40000000f00 */
[----:B------:R-:W-:Y:S01]  /*22c0*/  @P0 R2UR UR7, R0 ;  /* 0x00000000000702ca */ /* 0x000fe200000e0000 */
[----:B------:R-:W-:Y:S01]  /*22d0*/  VIADD R0, R3, 0x90 ;  /* 0x0000009003007836 */ /* 0x000fe20000000000 */
[----:B------:R-:W-:Y:S02]  /*22e0*/  @P0 SHF.R.U32.HI R4, RZ, 0x10, R5 ;  /* 0x00000010ff040819 */ /* 0x000fe40000011605 */
[----:B------:R-:W-:Y:S02]  /*22f0*/  @P0 R2UR UR8, R2 ;  /* 0x00000000020802ca */ /* 0x000fe400000e0000 */
[----:B------:R-:W-:-:S02]  /*2300*/  PRMT R0, RZ, 0x654, R0 ;  /* 0x00000654ff007816 */ /* 0x000fc40000000000 */
[----:B------:R-:W-:Y:S02]  /*2310*/  @P0 R2UR UR4, R4 ;  /* 0x00000000040402ca */ /* 0x000fe400000e0000 */
[----:B------:R1:W-:Y:S03]  /*2320*/  SYNCS.ARRIVE.TRANS64.RED.A1T0 RZ, [R0+URZ], RZ ;  /* 0x000000ff00ff79a7 */ /* 0x0003e600081004ff */
[----:B------:R-:W-:-:S04]  /*2330*/  @UP1 UMOV UR29, UR7 ;  /* 0x00000007001d1c82 */ /* 0x000fc80008000000 */
[----:B------:R-:W-:-:S04]  /*2340*/  @UP1 UMOV UR37, UR8 ;  /* 0x0000000800251c82 */ /* 0x000fc80008000000 */
[----:B------:R-:W-:Y:S01]  /*2350*/  @UP1 UMOV UR36, UR4 ;  /* 0x0000000400241c82 */ /* 0x000fe20008000000 */
[----:B------:R-:W-:Y:S05]  /*2360*/  BRA.U !UP0, `(.L_x_40) ;  /* 0x0000000108d47547 */ /* 0x000fea000b800000 */
[----:B------:R-:W2:Y:S01]  /*2370*/  LDCU.128 UR12, c[0x0][0xb10] ;  /* 0x00016200ff0c77ac */ /* 0x000ea20008000c00 */
[----:B------:R-:W3:Y:S01]  /*2380*/  LDCU UR30, c[0x0][0xb20] ;  /* 0x00016400ff1e77ac */ /* 0x000ee20008000800 */
[----:B------:R-:W4:Y:S01]  /*2390*/  LDCU UR20, c[0x0][0xb0c] ;  /* 0x00016180ff1477ac */ /* 0x000f220008000800 */
[----:B------:R-:W1:Y:S01]  /*23a0*/  LDCU.64 UR10, c[0x0][0xb28] ;  /* 0x00016500ff0a77ac */ /* 0x000e620008000a00 */
[----:B------:R-:W-:Y:S02]  /*23b0*/  UISETP.NE.AND UP3, UPT, UR45, 0x1, UPT ;  /* 0x000000012d00788c */ /* 0x000fe4000bf65270 */
[----:B--2---:R-:W-:Y:S02]  /*23c0*/  UIMAD.WIDE.U32 UR16, UR38, UR15, URZ ;  /* 0x0000000f261072a5 */ /* 0x004fe4000f8e00ff */
[----:B------:R-:W-:Y:S02]  /*23d0*/  UIMAD.WIDE.U32 UR8, UR39, UR12, URZ ;  /* 0x0000000c270872a5 */ /* 0x000fe4000f8e00ff */
[----:B------:R-:W-:-:S02]  /*23e0*/  UISETP.NE.AND UP0, UPT, UR14, 0x1, UPT ;  /* 0x000000010e00788c */ /* 0x000fc4000bf05270 */
[----:B------:R-:W-:Y:S01]  /*23f0*/  UIMAD.WIDE.U32 UR22, UR29, UR15, URZ ;  /* 0x0000000f1d1672a5 */ /* 0x000fe2000f8e00ff */
[----:B------:R-:W-:Y:S02]  /*2400*/  UMOV UR16, UR17 ;  /* 0x0000001100107c82 */ /* 0x000fe40008000000 */
[----:B------:R-:W-:Y:S01]  /*2410*/  UMOV UR8, UR9 ;  /* 0x0000000900087c82 */ /* 0x000fe20008000000 */
[----:B---3--:R-:W-:Y:S02]  /*2420*/  USHF.R.U32.HI UR16, URZ, UR30, UR16 ;  /* 0x0000001eff107299 */ /* 0x008fe40008011610 */
[----:B----4-:R-:W-:Y:S02]  /*2430*/  UISETP.NE.AND UP2, UPT, UR20, 0x1, UPT ;  /* 0x000000011400788c */ /* 0x010fe4000bf45270 */
[----:B------:R-:W-:Y:S02]  /*2440*/  USHF.R.U32.HI UR8, URZ, UR13, UR8 ;  /* 0x0000000dff087299 */ /* 0x000fe40008011608 */
[----:B------:R-:W-:-:S02]  /*2450*/  USEL UR7, UR38, UR16, !UP0 ;  /* 0x0000001026077287 */ /* 0x000fc4000c000000 */
[----:B------:R-:W-:Y:S02]  /*2460*/  USEL UR8, UR39, UR8, !UP2 ;  /* 0x0000000827087287 */ /* 0x000fe4000d000000 */
[----:B-1----:R-:W-:Y:S01]  /*2470*/  UIMAD.WIDE.U32 UR16, UR7, UR10, URZ ;  /* 0x0000000a071072a5 */ /* 0x002fe2000f8e00ff */
[----:B------:R-:W-:Y:S01]  /*2480*/  UMOV UR4, UR23 ;  /* 0x0000001700047c82 */ /* 0x000fe20008000000 */
[----:B------:R-:W-:Y:S02]  /*2490*/  UIMAD.WIDE.U32 UR18, UR37, UR12, URZ ;  /* 0x0000000c251272a5 */ /* 0x000fe4000f8e00ff */
[----:B------:R-:W-:-:S03]  /*24a0*/  UIMAD.WIDE.U32 UR22, UR8, UR10, URZ ;  /* 0x0000000a081672a5 */ /* 0x000fc6000f8e00ff */
[----:B------:R-:W-:Y:S01]  /*24b0*/  UMOV UR16, UR17 ;  /* 0x0000001100107c82 */ /* 0x000fe20008000000 */
[----:B------:R-:W-:Y:S02]  /*24c0*/  USHF.R.U32.HI UR4, URZ, UR30, UR4 ;  /* 0x0000001eff047299 */ /* 0x000fe40008011604 */
[----:B------:R-:W-:Y:S01]  /*24d0*/  @UP3 USHF.R.U32.HI UR7, URZ, UR11, UR16 ;  /* 0x0000000bff073299 */ /* 0x000fe20008011610 */
[----:B------:R-:W-:Y:S01]  /*24e0*/  UMOV UR18, UR19 ;  /* 0x0000001300127c82 */ /* 0x000fe20008000000 */
[----:B------:R-:W-:Y:S01]  /*24f0*/  UMOV UR22, UR23 ;  /* 0x0000001700167c82 */ /* 0x000fe20008000000 */
[----:B------:R-:W-:Y:S02]  /*2500*/  USHF.R.U32.HI UR13, URZ, UR13, UR18 ;  /* 0x0000000dff0d7299 */ /* 0x000fe40008011612 */
[----:B------:R-:W-:Y:S02]  /*2510*/  USEL UR4, UR29, UR4, !UP0 ;  /* 0x000000041d047287 */ /* 0x000fe4000c000000 */
[----:B------:R-:W-:-:S02]  /*2520*/  @UP3 USHF.R.U32.HI UR8, URZ, UR11, UR22 ;  /* 0x0000000bff083299 */ /* 0x000fc40008011616 */
[----:B------:R-:W-:Y:S02]  /*2530*/  UIMAD UR9, UR45, UR7, URZ ;  /* 0x000000072d0972a4 */ /* 0x000fe4000f8e02ff */
[----:B------:R-:W-:Y:S02]  /*2540*/  USEL UR7, UR37, UR13, !UP2 ;  /* 0x0000000d25077287 */ /* 0x000fe4000d000000 */
[----:B------:R-:W-:Y:S02]  /*2550*/  UIMAD UR12, UR45, UR8, URZ ;  /* 0x000000082d0c72a4 */ /* 0x000fe4000f8e02ff */
[----:B------:R-:W-:Y:S02]  /*2560*/  UISETP.GE.AND UP0, UPT, UR4, UR9, UPT ;  /* 0x000000090400728c */ /* 0x000fe4000bf06270 */
[----:B------:R-:W-:Y:S02]  /*2570*/  UIMAD.WIDE.U32 UR16, UR4, UR10, URZ ;  /* 0x0000000a041072a5 */ /* 0x000fe4000f8e00ff */
[----:B------:R-:W-:-:S02]  /*2580*/  UISETP.GE.OR UP0, UPT, UR7, UR12, UP0 ;  /* 0x0000000c0700728c */ /* 0x000fc40008706670 */
        /* <DEDUP_REMOVED lines=19> */
.L_x_40:
[----:B------:R-:W2:Y:S02]  /*26c0*/  LDCU UR4, c[0x0][0xb30] ;  /* 0x00016600ff0477ac */ /* 0x000ea40008000800 */
[----:B--2---:R-:W-:-:S09]  /*26d0*/  UISETP.NE.AND UP0, UPT, UR4, 0x1, UPT ;  /* 0x000000010400788c */ /* 0x004fd2000bf05270 */
[----:B------:R-:W-:Y:S05]  /*26e0*/  BRA.U UP0, `(.L_x_41) ;  /* 0x0000000100447547 */ /* 0x000fea000b800000 */
[----:B------:R-:W2:Y:S01]  /*26f0*/  LDCU.128 UR12, c[0x0][0xb10] ;  /* 0x00016200ff0c77ac */ /* 0x000ea20008000c00 */
[----:B------:R-:W3:Y:S01]  /*2700*/  LDCU UR16, c[0x0][0xb0c] ;  /* 0x00016180ff1077ac */ /* 0x000ee20008000800 */
[----:B------:R-:W4:Y:S01]  /*2710*/  LDCU UR17, c[0x0][0xb20] ;  /* 0x00016400ff1177ac */ /* 0x000f220008000800 */
[----:B--2---:R-:W-:Y:S02]  /*2720*/  UIMAD.WIDE.U32 UR10, UR37, UR12, URZ ;  /* 0x0000000c250a72a5 */ /* 0x004fe4000f8e00ff */
[----:B------:R-:W-:Y:S02]  /*2730*/  UIMAD.WIDE.U32 UR8, UR29, UR15, URZ ;  /* 0x0000000f1d0872a5 */ /* 0x000fe4000f8e00ff */
[----:B---3--:R-:W-:Y:S02]  /*2740*/  UISETP.NE.AND UP2, UPT, UR16, 0x1, UPT ;  /* 0x000000011000788c */ /* 0x008fe4000bf45270 */
[----:B------:R-:W-:Y:S01]  /*2750*/  UISETP.NE.AND UP0, UPT, UR14, 0x1, UPT ;  /* 0x000000010e00788c */ /* 0x000fe2000bf05270 */
[----:B------:R-:W-:-:S02]  /*2760*/  UMOV UR7, UR11 ;  /* 0x0000000b00077c82 */ /* 0x000fc40008000000 */
[----:B------:R-:W-:Y:S01]  /*2770*/  UMOV UR4, UR9 ;  /* 0x0000000900047c82 */ /* 0x000fe20008000000 */
[----:B------:R-:W-:Y:S02]  /*2780*/  USHF.R.U32.HI UR7, URZ, UR13, UR7 ;  /* 0x0000000dff077299 */ /* 0x000fe40008011607 */
[----:B----4-:R-:W-:Y:S02]  /*2790*/  USHF.R.U32.HI UR4, URZ, UR17, UR4 ;  /* 0x00000011ff047299 */ /* 0x010fe40008011604 */
[----:B------:R-:W-:Y:S02]  /*27a0*/  USEL UR7, UR37, UR7, !UP2 ;  /* 0x0000000725077287 */ /* 0x000fe4000d000000 */
[----:B------:R-:W-:-:S04]  /*27b0*/  USEL UR4, UR29, UR4, !UP0 ;  /* 0x000000041d047287 */ /* 0x000fc8000c000000 */
[----:B------:R-:W-:Y:S02]  /*27c0*/  UIADD3 UR8, UPT, UPT, UR7, -UR4, URZ ;  /* 0x8000000407087290 */ /* 0x000fe4000fffe0ff */
[----:B------:R-:W-:Y:S02]  /*27d0*/  UIADD3 UR4, UPT, UPT, -UR7, UR4, URZ ;  /* 0x0000000407047290 */ /* 0x000fe4000fffe1ff */
[----:B------:R-:W-:Y:S02]  /*27e0*/  UIMAD UR29, UR8, UR14, UR29 ;  /* 0x0000000e081d72a4 */ /* 0x000fe4000f8e021d */
[----:B------:R-:W-:-:S12]  /*27f0*/  UIMAD UR37, UR4, UR16, UR37 ;  /* 0x00000010042572a4 */ /* 0x000fd8000f8e0225 */
.L_x_41:
[----:B------:R-:W-:Y:S01]  /*2800*/  VIADD R11, R11, 0x1 ;  /* 0x000000010b0b7836 */ /* 0x000fe20000000000 */
[----:B------:R-:W-:Y:S01]  /*2810*/  R2UR UR4, R50 ;  /* 0x00000000320472ca */ /* 0x000fe200000e0000 */
[----:B------:R-:W-:Y:S01]  /*2820*/  UIADD3 UR31, UPT, UPT, UR37, UR63, URZ ;  /* 0x0000003f251f7290 */ /* 0x000fe2000fffe0ff */
[----:B------:R-:W-:Y:S02]  /*2830*/  PLOP3.LUT P1, PT, PT, PT, PT, 0x80, 0x8 ;  /* 0x000000000008781c */ /* 0x000fe40003f2f070 */
[----:B------:R-:W-:-:S04]  /*2840*/  ISETP.NE.AND P0, PT, R11, 0x2, PT ;  /* 0x000000020b00780c */ /* 0x000fc80003f05270 */
[----:B-1----:R-:W-:Y:S02]  /*2850*/  SEL R0, RZ, 0x1, P0 ;  /* 0x00000001ff007807 */ /* 0x002fe40000000000 */
[----:B------:R-:W-:Y:S02]  /*2860*/  SEL R11, R11, RZ, P0 ;  /* 0x000000ff0b0b7207 */ /* 0x000fe40000000000 */
[----:B------:R-:W-:Y:S01]  /*2870*/  LOP3.LUT R10, R10, R0, RZ, 0x3c, !PT ;  /* 0x000000000a0a7212 */ /* 0x000fe200078e3cff */
[----:B------:R-:W-:Y:S01]  /*2880*/  UIADD3 UR30, UPT, UPT, UR29, UR4, URZ ;  /* 0x000000041d1e7290 */ /* 0x000fe2000fffe0ff */
[----:B------:R-:W-:Y:S11]  /*2890*/  BRA.U UP1, `(.L_x_42) ;  /* 0xfffffff101247547 */ /* 0x000ff6000b83ffff */
[----:B------:R-:W-:Y:S01]  /*28a0*/  UIADD3 UR6, UPT, UPT, UR6, 0x18, URZ ;  /* 0x0000001806067890 */ /* 0x000fe2000fffe0ff */
[----:B------:R-:W-:-:S03]  /*28b0*/  SHF.L.U32 R2, R12, 0x1f, RZ ;  /* 0x0000001f0c027819 */ /* 0x000fc600000006ff */
[----:B------:R-:W-:-:S09]  /*28c0*/  ULEA UR4, UR5, UR6, 0x3 ;  /* 0x0000000605047291 */ /* 0x000fd2000f8e18ff */
[----:B------:R-:W1:Y:S02]  /*28d0*/  SYNCS.PHASECHK.TRANS64.TRYWAIT P0, [UR4], R2 ;  /* 0x00000002ff0075a7 */ /* 0x000e640008001104 */
[----:B-1----:R-:W-:Y:S05]  /*28e0*/  @!P0 BRA `(.L_x_43) ;  /* 0x0000006400908947 */ /* 0x002fea0003800000 */
.L_x_153:
[----:B------:R-:W-:-:S04]  /*28f0*/  UIADD3 UR4, UPT, UPT, UR5, 0x1, URZ ;  /* 0x0000000105047890 */ /* 0x000fc8000fffe0ff */
[----:B------:R-:W-:-:S04]  /*2900*/  UISETP.NE.AND UP0, UPT, UR4, 0x3, UPT ;  /* 0x000000030400788c */ /* 0x000fc8000bf05270 */
[----:B------:R-:W-:Y:S02]  /*2910*/  USEL UR7, URZ, 0x1, UP0 ;  /* 0x00000001ff077887 */ /* 0x000fe40008000000 */
[----:B------:R-:W-:-:S04]  /*2920*/  USEL UR4, UR4, URZ, UP0 ;  /* 0x000000ff04047287 */ /* 0x000fc80008000000 */
[----:B------:R-:W-:Y:S01]  /*2930*/  ULEA UR5, UR4, UR6, 0x3 ;  /* 0x0000000604057291 */ /* 0x000fe2000f8e18ff */
[----:B------:R-:W-:-:S04]  /*2940*/  LOP3.LUT R12, R12, UR7, RZ, 0x3c, !PT ;  /* 0x000000070c0c7c12 */ /* 0x000fc8000f8e3cff */
[----:B-1----:R-:W-:-:S04]  /*2950*/  SHF.L.U32 R2, R12, 0x1f, RZ ;  /* 0x0000001f0c027819 */ /* 0x002fc800000006ff */
[----:B------:R-:W1:Y:S02]  /*2960*/  SYNCS.PHASECHK.TRANS64.TRYWAIT P0, [UR5], R2 ;  /* 0x00000002ff0075a7 */ /* 0x000e640008001105 */
[----:B-1----:R-:W-:Y:S05]  /*2970*/  @!P0 BRA `(.L_x_44) ;  /* 0x0000006400848947 */ /* 0x002fea0003800000 */
.L_x_155:
[----:B------:R-:W-:-:S04]  /*2980*/  UIADD3 UR4, UPT, UPT, UR4, 0x1, URZ ;  /* 0x0000000104047890 */ /* 0x000fc8000fffe0ff */
[----:B------:R-:W-:-:S04]  /*2990*/  UISETP.NE.AND UP0, UPT, UR4, 0x3, UPT ;  /* 0x000000030400788c */ /* 0x000fc8000bf05270 */
[----:B------:R-:W-:Y:S02]  /*29a0*/  USEL UR5, URZ, 0x1, UP0 ;  /* 0x00000001ff057887 */ /* 0x000fe40008000000 */
[----:B------:R-:W-:-:S04]  /*29b0*/  USEL UR4, UR4, URZ, UP0 ;  /* 0x000000ff04047287 */ /* 0x000fc80008000000 */
[----:B------:R-:W-:Y:S01]  /*29c0*/  ULEA UR4, UR4, UR6, 0x3 ;  /* 0x0000000604047291 */ /* 0x000fe2000f8e18ff */
[----:B-1----:R-:W-:-:S04]  /*29d0*/  LOP3.LUT R2, R12, UR5, RZ, 0x3c, !PT ;  /* 0x000000050c027c12 */ /* 0x002fc8000f8e3cff */
[----:B------:R-:W-:Y:S01]  /*29e0*/  SHF.L.U32 R2, R2, 0x1f, RZ ;  /* 0x0000001f02027819 */ /* 0x000fe200000006ff */
[----:B------:R-:W-:-:S07]  /*29f0*/  IMAD.U32 R0, RZ, RZ, UR4 ;  /* 0x00000004ff007e24 */ /* 0x000fce000f8e00ff */
.L_x_45:
[----:B-1----:R1:W2:Y:S02]  /*2a00*/  SYNCS.PHASECHK.TRANS64.TRYWAIT P0, [R0+URZ], R2 ;  /* 0x00000002000075a7 */ /* 0x0022a400080011ff */
[----:B--2---:R-:W-:Y:S05]  /*2a10*/  @!P0 NANOSLEEP.SYNCS 0x989680 ;  /* 0x009896800000895d */ /* 0x004fea0003900000 */
[----:B------:R-:W2:Y:S02]  /*2a20*/  @!P0 SYNCS.PHASECHK.TRANS64 P0, [R0+URZ], R2 ;  /* 0x00000002000085a7 */ /* 0x000ea400080010ff */
[----:B--2---:R-:W-:Y:S05]  /*2a30*/  @P0 EXIT ;  /* 0x000000000000094d */ /* 0x004fea0003800000 */
[----:B------:R-:W-:Y:S05]  /*2a40*/  BRA `(.L_x_45) ;  /* 0xfffffffc00ec7947 */ /* 0x000fea000383ffff */
.L_x_22:
[----:B------:R-:W-:-:S04]  /*2a50*/  UISETP.NE.AND UP0, UPT, UR47, URZ, UPT ;  /* 0x000000ff2f00728c */ /* 0x000fc8000bf05270 */
[----:B------:R-:W-:-:S09]  /*2a60*/  UISETP.NE.OR UP0, UPT, UR18, 0x1, UP0 ;  /* 0x000000011200788c */ /* 0x000fd20008705670 */
[----:B------:R-:W-:Y:S05]  /*2a70*/  BRA.U UP0, `(.L_x_46) ;  /* 0x0000000500487547 */ /* 0x000fea000b800000 */
[----:B------:R-:W-:Y:S01]  /*2a80*/  ISETP.GE.U32.AND P2, PT, R0, 0x4, PT ;  /* 0x000000040000780c */ /* 0x000fe20003f46070 */
[----:B------:R-:W-:Y:S01]  /*2a90*/  IMAD.MOV.U32 R12, RZ, RZ, 0x1 ;  /* 0x00000001ff0c7424 */ /* 0x000fe200078e00ff */
[----:B------:R-:W-:Y:S02]  /*2aa0*/  CS2R R10, SRZ ;  /* 0x00000000000a7805 */ /* 0x000fe4000001ff00 */
[----:B------:R-:W-:Y:S01]  /*2ab0*/  CS2R R8, SRZ ;  /* 0x0000000000087805 */ /* 0x000fe2000001ff00 */
[----:B------:R-:W-:Y:S01]  /*2ac0*/  UMOV UR6, 0x400 ;  /* 0x0000040000067882 */ /* 0x000fe20000000000 */
[----:B------:R-:W-:Y:S01]  /*2ad0*/  UMOV UR5, URZ ;  /* 0x000000ff00057c82 */ /* 0x000fe20008000000 */
[----:B------:R-:W-:-:S12]  /*2ae0*/  ULEA UR6, UR47, UR6, 0x18 ;  /* 0x000000062f067291 */ /* 0x000fd8000f8ec0ff */
.L_x_50:
[----:B------:R-:W-:Y:S02]  /*2af0*/  LEA R2, R8, UR6, 0x3 ;  /* 0x0000000608027c11 */ /* 0x000fe4000f8e18ff */
[----:B------:R-:W-:-:S03]  /*2b00*/  SHF.L.U32 R4, R9, 0x1f, RZ ;  /* 0x0000001f09047819 */ /* 0x000fc600000006ff */
[----:B------:R-:W-:Y:S01]  /*2b10*/  VIADD R5, R2, 0xf0 ;  /* 0x000000f002057836 */ /* 0x000fe20000000000 */
[----:B------:R-:W2:Y:S02]  /*2b20*/  SYNCS.PHASECHK.TRANS64.TRYWAIT P0, [R2+URZ+0xe0], R4 ;  /* 0x0000e004020075a7 */ /* 0x000ea400080011ff */
[----:B--2---:R-:W-:Y:S05]  /*2b30*/  @!P0 BRA `(.L_x_47) ;  /* 0x00000064002c8947 */ /* 0x004fea0003800000 */
.L_x_156:
[----:B------:R-:W-:Y:S01]  /*2b40*/  ULEA UR4, UR5, UR6, 0x3 ;  /* 0x0000000605047291 */ /* 0x000fe2000f8e18ff */
[----:B--2---:R-:W-:Y:S01]  /*2b50*/  PRMT R2, RZ, 0x654, R5 ;  /* 0x00000654ff027816 */ /* 0x004fe20000000005 */
[----:B------:R-:W-:Y:S01]  /*2b60*/  @!P2 IMAD.MOV.U32 R4, RZ, RZ, 0x10 ;  /* 0x00000010ff04a424 */ /* 0x000fe200078e00ff */
[----:B------:R-:W-:Y:S01]  /*2b70*/  SHF.L.U32 R5, R12, 0x1f, RZ ;  /* 0x0000001f0c057819 */ /* 0x000fe200000006ff */
[----:B------:R-:W-:Y:S01]  /*2b80*/  UIADD3 UR7, UPT, UPT, UR4, 0x80, URZ ;  /* 0x0000008004077890 */ /* 0x000fe2000fffe0ff */
[----:B------:R2:W-:Y:S05]  /*2b90*/  SYNCS.ARRIVE.TRANS64.RED.A1T0 RZ, [R2+URZ], RZ ;  /* 0x000000ff02ff79a7 */ /* 0x0005ea00081004ff */
[----:B------:R-:W-:Y:S01]  /*2ba0*/  IMAD.U32 R6, RZ, RZ, UR7 ;  /* 0x00000007ff067e24 */ /* 0x000fe2000f8e00ff */
[----:B------:R-:W3:Y:S04]  /*2bb0*/  SYNCS.PHASECHK.TRANS64.TRYWAIT P0, [UR4+0x90], R5 ;  /* 0x00009005ff0075a7 */ /* 0x000ee80008001104 */
[----:B------:R-:W-:Y:S01]  /*2bc0*/  PRMT R6, R0, 0x654, R6 ;  /* 0x0000065400067816 */ /* 0x000fe20000000006 */
[----:B--23--:R-:W-:Y:S06]  /*2bd0*/  @!P0 BRA `(.L_x_48) ;  /* 0x0000006400188947 */ /* 0x00cfec0003800000 */
.L_x_158:
[----:B------:R-:W-:Y:S01]  /*2be0*/  ULEA UR8, UR5, UR6, 0x4 ;  /* 0x0000000605087291 */ /* 0x000fe2000f8e20ff */
[----:B------:R-:W-:Y:S01]  /*2bf0*/  SEL R3, R6, R3, !P2 ;  /* 0x0000000306037207 */ /* 0x000fe20005000000 */
[----:B------:R-:W-:Y:S01]  /*2c00*/  UIADD3 UR9, UPT, UPT, UR4, 0x80, URZ ;  /* 0x0000008004097890 */ /* 0x000fe2000fffe0ff */
[----:B--2---:R-:W-:Y:S01]  /*2c10*/  LEA R2, R11, UR6, 0x3 ;  /* 0x000000060b027c11 */ /* 0x004fe2000f8e18ff */
[----:B------:R-:W-:Y:S01]  /*2c20*/  UIADD3 UR8, UPT, UPT, UR8, 0x110, URZ ;  /* 0x0000011008087890 */ /* 0x000fe2000fffe0ff */
[----:B------:R2:W-:Y:S01]  /*2c30*/  @!P2 SYNCS.ARRIVE.TRANS64.RED RZ, [R3+URZ], R4 ;  /* 0x0000000403ffa9a7 */ /* 0x0005e200080004ff */
[----:B------:R-:W-:Y:S01]  /*2c40*/  UIADD3 UR4, UPT, UPT, UR5, 0x1, URZ ;  /* 0x0000000105047890 */ /* 0x000fe2000fffe0ff */
[----:B------:R-:W-:-:S03]  /*2c50*/  VIADD R8, R8, 0x1 ;  /* 0x0000000108087836 */ /* 0x000fc60000000000 */
[----:B------:R-:W-:Y:S02]  /*2c60*/  UISETP.NE.AND UP0, UPT, UR4, 0x2, UPT ;  /* 0x000000020400788c */ /* 0x000fe4000bf05270 */
[----:B------:R-:W-:Y:S01]  /*2c70*/  ISETP.NE.AND P0, PT, R8, 0x2, PT ;  /* 0x000000020800780c */ /* 0x000fe20003f05270 */
[----:B------:R-:W-:Y:S06]  /*2c80*/  UGETNEXTWORKID.BROADCAST [UR8], [UR9] ;  /* 0x00000000080073ca */ /* 0x000fec0008000100 */
[----:B------:R-:W-:Y:S02]  /*2c90*/  USEL UR7, URZ, 0x1, UP0 ;  /* 0x00000001ff077887 */ /* 0x000fe40008000000 */
[----:B------:R-:W-:-:S04]  /*2ca0*/  USEL UR5, UR4, URZ, UP0 ;  /* 0x000000ff04057287 */ /* 0x000fc80008000000 */
[----:B------:R-:W-:Y:S02]  /*2cb0*/  LOP3.LUT R12, R12, UR7, RZ, 0x3c, !PT ;  /* 0x000000070c0c7c12 */ /* 0x000fe4000f8e3cff */
[----:B--2---:R-:W-:-:S04]  /*2cc0*/  SHF.L.U32 R4, R10, 0x1f, RZ ;  /* 0x0000001f0a047819 */ /* 0x004fc800000006ff */
[----:B------:R-:W2:Y:S02]  /*2cd0*/  SYNCS.PHASECHK.TRANS64.TRYWAIT P1, [R2+URZ+0x80], R4 ;  /* 0x00008004020075a7 */ /* 0x000ea400080211ff */
[----:B--2---:R-:W-:Y:S05]  /*2ce0*/  @!P1 BRA `(.L_x_49) ;  /* 0x0000006000ec9947 */ /* 0x004fea0003800000 */
.L_x_159:
[C---:B--2---:R-:W-:Y:S01]  /*2cf0*/  LEA R4, R11.reuse, UR6, 0x4 ;  /* 0x000000060b047c11 */ /* 0x044fe2000f8e20ff */
[----:B------:R-:W-:Y:S01]  /*2d00*/  VIADD R2, R2, 0x90 ;  /* 0x0000009002027836 */ /* 0x000fe20000000000 */
[----:B------:R-:W-:Y:S01]  /*2d10*/  SEL R8, R8, RZ, P0 ;  /* 0x000000ff08087207 */ /* 0x000fe20000000000 */
[----:B------:R-:W-:-:S03]  /*2d20*/  VIADD R11, R11, 0x1 ;  /* 0x000000010b0b7836 */ /* 0x000fc60000000000 */
[----:B------:R-:W2:Y:S01]  /*2d30*/  LDS.128 R4, [R4+0x110] ;  /* 0x0001100004047984 */ /* 0x000ea20000000c00 */
[----:B------:R-:W-:Y:S02]  /*2d40*/  PRMT R2, RZ, 0x654, R2 ;  /* 0x00000654ff027816 */ /* 0x000fe40000000002 */
[C---:B------:R-:W-:Y:S01]  /*2d50*/  ISETP.NE.AND P1, PT, R11.reuse, 0x2, PT ;  /* 0x000000020b00780c */ /* 0x040fe20003f25270 */
[----:B------:R-:W-:Y:S01]  /*2d60*/  @!PT LDS RZ, [RZ] ;  /* 0x00000000fffff984 */ /* 0x000fe20000000800 */
[----:B------:R-:W-:Y:S01]  /*2d70*/  @!PT LDS RZ, [RZ] ;  /* 0x00000000fffff984 */ /* 0x000fe20000000800 */
[----:B------:R-:W-:Y:S01]  /*2d80*/  @!PT LDS RZ, [RZ] ;  /* 0x00000000fffff984 */ /* 0x000fe20000000800 */
[----:B------:R-:W-:Y:S01]  /*2d90*/  @!PT LDS RZ, [RZ] ;  /* 0x00000000fffff984 */ /* 0x000fe20000000800 */
[----:B------:R3:W-:Y:S06]  /*2da0*/  MEMBAR.ALL.CTA ;  /* 0x0000000000007992 */ /* 0x0007ec0000008000 */
[----:B---3--:R-:W3:Y:S01]  /*2db0*/  FENCE.VIEW.ASYNC.S ;  /* 0x00000000000073c6 */ /* 0x008ee20000000000 */
[----:B------:R-:W-:Y:S01]  /*2dc0*/  SEL R11, R11, RZ, P1 ;  /* 0x000000ff0b0b7207 */ /* 0x000fe20000800000 */
[----:B---3--:R3:W-:Y:S01]  /*2dd0*/  SYNCS.ARRIVE.TRANS64.RED.A1T0 RZ, [R2+URZ], RZ ;  /* 0x000000ff02ff79a7 */ /* 0x0087e200081004ff */
[----:B--2---:R-:W-:-:S02]  /*2de0*/  LOP3.LUT P3, RZ, R6, 0x1, RZ, 0xc0, !PT ;  /* 0x0000000106ff7812 */ /* 0x004fc4000786c0ff */
[----:B------:R-:W-:-:S04]  /*2df0*/  SEL R4, RZ, 0x1, P1 ;  /* 0x00000001ff047807 */ /* 0x000fc80000800000 */
[----:B------:R-:W-:Y:S02]  /*2e00*/  LOP3.LUT R10, R10, R4, RZ, 0x3c, !PT ;  /* 0x000000040a0a7212 */ /* 0x000fe400078e3cff */
[----:B---3--:R-:W-:-:S04]  /*2e10*/  SEL R2, RZ, 0x1, P0 ;  /* 0x00000001ff027807 */ /* 0x008fc80000000000 */
[----:B------:R-:W-:Y:S01]  /*2e20*/  LOP3.LUT R9, R9, R2, RZ, 0x3c, !PT ;  /* 0x0000000209097212 */ /* 0x000fe200078e3cff */
[----:B------:R-:W-:Y:S06]  /*2e30*/  @P3 BRA `(.L_x_50) ;  /* 0xfffffffc002c3947 */ /* 0x000fec000383ffff */
[----:B------:R-:W-:Y:S01]  /*2e40*/  ULEA UR4, UR5, UR6, 0x3 ;  /* 0x0000000605047291 */ /* 0x000fe2000f8e18ff */
[----:B------:R-:W-:-:S08]  /*2e50*/  SHF.L.U32 R2, R12, 0x1f, RZ ;  /* 0x0000001f0c027819 */ /* 0x000fd000000006ff */
[----:B------:R-:W2:Y:S02]  /*2e60*/  SYNCS.PHASECHK.TRANS64 P0, [UR4+0x90], R2 ;  /* 0x00009002ff0075a7 */ /* 0x000ea40008001004 */
[----:B--2---:R-:W-:Y:S05]  /*2e70*/  @P0 BRA `(.L_x_51) ;  /* 0x0000000000080947 */ /* 0x004fea0003800000 */
[----:B------:R-:W2:Y:S02]  /*2e80*/  SYNCS.PHASECHK.TRANS64.TRYWAIT P0, [UR4+0x90], R2 ;  /* 0x00009002ff0075a7 */ /* 0x000ea40008001104 */
[----:B--2---:R-:W-:Y:S05]  /*2e90*/  @!P0 BRA `(.L_x_52) ;  /* 0x0000006000948947 */ /* 0x004fea0003800000 */
.L_x_51:
[----:B------:R-:W-:-:S04]  /*2ea0*/  UIADD3 UR7, UPT, UPT, UR5, 0x1, URZ ;  /* 0x0000000105077890 */ /* 0x000fc8000fffe0ff */
[----:B------:R-:W-:-:S04]  /*2eb0*/  UISETP.NE.AND UP0, UPT, UR7, 0x2, UPT ;  /* 0x000000020700788c */ /* 0x000fc8000bf05270 */
[----:B------:R-:W-:Y:S02]  /*2ec0*/  USEL UR8, URZ, 0x1, UP0 ;  /* 0x00000001ff087887 */ /* 0x000fe40008000000 */
[----:B------:R-:W-:-:S04]  /*2ed0*/  USEL UR7, UR7, URZ, UP0 ;  /* 0x000000ff07077287 */ /* 0x000fc80008000000 */
[----:B------:R-:W-:Y:S01]  /*2ee0*/  ULEA UR7, UR7, UR6, 0x3 ;  /* 0x0000000607077291 */ /* 0x000fe2000f8e18ff */
[----:B--2---:R-:W-:-:S04]  /*2ef0*/  LOP3.LUT R2, R12, UR8, RZ, 0x3c, !PT ;  /* 0x000000080c027c12 */ /* 0x004fc8000f8e3cff */
[----:B------:R-:W-:-:S04]  /*2f00*/  SHF.L.U32 R0, R2, 0x1f, RZ ;  /* 0x0000001f02007819 */ /* 0x000fc800000006ff */
[----:B------:R-:W2:Y:S02]  /*2f10*/  SYNCS.PHASECHK.TRANS64 P0, [UR7+0x90], R0 ;  /* 0x00009000ff0075a7 */ /* 0x000ea40008001007 */
[----:B-12---:R-:W-:Y:S05]  /*2f20*/  @P0 EXIT ;  /* 0x000000000000094d */ /* 0x006fea0003800000 */
[----:B------:R-:W-:Y:S02]  /*2f30*/  SHF.L.U32 R2, R2, 0x1f, RZ ;  /* 0x0000001f02027819 */ /* 0x000fe400000006ff */
[----:B------:R-:W-:-:S07]  /*2f40*/  MOV R0, UR7 ;  /* 0x0000000700007c02 */ /* 0x000fce0008000f00 */
.L_x_53:
[----:B-1----:R1:W2:Y:S02]  /*2f50*/  SYNCS.PHASECHK.TRANS64.TRYWAIT P0, [R0+URZ+0x90], R2 ;  /* 0x00009002000075a7 */ /* 0x0022a400080011ff */
[----:B--2---:R-:W-:Y:S05]  /*2f60*/  @!P0 NANOSLEEP.SYNCS 0x989680 ;  /* 0x009896800000895d */ /* 0x004fea0003900000 */
[----:B------:R-:W2:Y:S02]  /*2f70*/  @!P0 SYNCS.PHASECHK.TRANS64 P0, [R0+URZ+0x90], R2 ;  /* 0x00009002000085a7 */ /* 0x000ea400080010ff */
[----:B--2---:R-:W-:Y:S05]  /*2f80*/  @P0 EXIT ;  /* 0x000000000000094d */ /* 0x004fea0003800000 */
[----:B------:R-:W-:Y:S05]  /*2f90*/  BRA `(.L_x_53) ;  /* 0xfffffffc00ec7947 */ /* 0x000fea000383ffff */
.L_x_46:
[----:B------:R-:W-:Y:S05]  /*2fa0*/  BRA.U UP5, `(.L_x_54) ;  /* 0x0000001105d87547 */ /* 0x000fea000b800000 */
[----:B------:R-:W-:Y:S01]  /*2fb0*/  UMOV UR4, 0x40 ;  /* 0x0000004000047882 */ /* 0x000fe20000000000 */
[----:B------:R-:W-:Y:S01]  /*2fc0*/  NOP ;  /* 0x0000000000007918 */ /* 0x000fe20000000000 */
[----:B------:R-:W-:Y:S01]  /*2fd0*/  ULEA UR5, UR47, UR4, 0x18 ;  /* 0x000000042f057291 */ /* 0x000fe2000f8ec0ff */
[----:B------:R-:W-:Y:S02]  /*2fe0*/  UMOV UR6, 0x400 ;  /* 0x0000040000067882 */ /* 0x000fe40000000000 */
[----:B------:R-:W-:-:S06]  /*2ff0*/  ULEA UR6, UR47, UR6, 0x18 ;  /* 0x000000062f067291 */ /* 0x000fcc000f8ec0ff */
[----:B------:R-:W2:Y:S02]  /*3000*/  LDS.U8 R0, [UR5+0x1c] ;  /* 0x00001c05ff007984 */ /* 0x000ea40008000000 */
[----:B--2---:R-:W-:-:S13]  /*3010*/  ISETP.NE.AND P0, PT, R0, RZ, PT ;  /* 0x000000ff0000720c */ /* 0x004fda0003f05270 */
[----:B------:R-:W-:Y:S05]  /*3020*/  @P0 BRA `(.L_x_55) ;  /* 0x0000000400080947 */ /* 0x000fea0003800000 */
[----:B------:R-:W-:Y:S02]  /*3030*/  UISETP.NE.U32.AND UP1, UPT, UR48, 0x1, UPT ;  /* 0x000000013000788c */ /* 0x000fe4000bf25070 */
[----:B------:R-:W-:-:S07]  /*3040*/  UIADD3 UR7, UPT, UPT, UR5, 0x8, URZ ;  /* 0x0000000805077890 */ /* 0x000fce000fffe0ff */
[----:B------:R-:W-:Y:S05]  /*3050*/  BRA.U !UP1, `(.L_x_56) ;  /* 0x00000001099c7547 */ /* 0x000fea000b800000 */
[----:B------:R-:W-:Y:S01]  /*3060*/  ELECT P0, URZ, PT ;  /* 0x0000000000ff782f */ /* 0x000fe20003800000 */
[----:B------:R-:W-:-:S12]  /*3070*/  BSSY B0, `(.L_x_56) ;  /* 0x0000025000007945 */ /* 0x000fd80003800000 */
[----:B------:R-:W-:Y:S05]  /*3080*/  @!P0 BRA `(.L_x_57) ;  /* 0x00000000008c8947 */ /* 0x000fea0003800000 */
[----:B------:R-:W-:-:S05]  /*3090*/  UMOV UR4, 0x10 ;  /* 0x0000001000047882 */ /* 0x000fca0000000000 */
[----:B------:R-:W-:Y:S04]  /*30a0*/  DEPBAR.LE SB2, 0x36 ;  /* 0x0000ad800000791a */ /* 0x000fe80000000000 */
[----:B------:R-:W2:Y:S02]  /*30b0*/  UTCATOMSWS.2CTA.FIND_AND_SET.ALIGN UP0, UR4, UR4 ;  /* 0x00000004000475e3 */ /* 0x000ea40008200800 */
[----:B--2---:R-:W-:Y:S01]  /*30c0*/  MOV R10, UR4 ;  /* 0x00000004000a7c02 */ /* 0x004fe20008000f00 */
[----:B------:R-:W-:Y:S06]  /*30d0*/  BRA.U UP0, `(.L_x_58) ;  /* 0x0000000100187547 */ /* 0x000fec000b800000 */
.L_x_59:
[----:B------:R-:W-:Y:S05]  /*30e0*/  NANOSLEEP 0x64 ;  /* 0x000000640000795d */ /* 0x000fea0003800000 */
[----:B------:R-:W-:-:S05]  /*30f0*/  UMOV UR4, 0x10 ;  /* 0x0000001000047882 */ /* 0x000fca0000000000 */
[----:B------:R-:W-:Y:S04]  /*3100*/  DEPBAR.LE SB2, 0x36 ;  /* 0x0000ad800000791a */ /* 0x000fe80000000000 */
[----:B------:R-:W2:Y:S02]  /*3110*/  UTCATOMSWS.2CTA.FIND_AND_SET.ALIGN UP0, UR4, UR4 ;  /* 0x00000004000475e3 */ /* 0x000ea40008200800 */
[----:B--2---:R-:W-:Y:S01]  /*3120*/  MOV R10, UR4 ;  /* 0x00000004000a7c02 */ /* 0x004fe20008000f00 */
[----:B------:R-:W-:Y:S05]  /*3130*/  BRA.U !UP0, `(.L_x_59) ;  /* 0xfffffffd08e87547 */ /* 0x000fea000b83ffff */
.L_x_58:
[----:B------:R-:W2:Y:S01]  /*3140*/  LDS R6, [UR5+0x10] ;  /* 0x00001005ff067984 */ /* 0x000ea20008000800 */
[----:B------:R-:W-:Y:S01]  /*3150*/  IMAD.U32 R0, RZ, RZ, UR6 ;  /* 0x00000006ff007e24 */ /* 0x000fe2000f8e00ff */
[----:B------:R-:W-:-:S03]  /*3160*/  MOV R4, UR49 ;  /* 0x0000003100047c02 */ /* 0x000fc60008000f00 */
[----:B------:R-:W-:Y:S01]  /*3170*/  VIADD R0, R0, 0x130 ;  /* 0x0000013000007836 */ /* 0x000fe20000000000 */
[----:B--2---:R-:W-:-:S04]  /*3180*/  SHF.L.U32 R6, R6, 0x1f, RZ ;  /* 0x0000001f06067819 */ /* 0x004fc800000006ff */
[----:B------:R-:W2:Y:S02]  /*3190*/  SYNCS.PHASECHK.TRANS64.TRYWAIT P0, [UR5+0x8], R6 ;  /* 0x00000806ff0075a7 */ /* 0x000ea40008001105 */
[----:B--2---:R-:W-:Y:S05]  /*31a0*/  @P0 BRA `(.L_x_60) ;  /* 0x0000000000080947 */ /* 0x004fea0003800000 */
[----:B------:R-:W2:Y:S02]  /*31b0*/  SYNCS.PHASECHK.TRANS64.TRYWAIT P0, [UR5+0x8], R6 ;  /* 0x00000806ff0075a7 */ /* 0x000ea40008001105 */
[----:B--2---:R-:W-:Y:S05]  /*31c0*/  @!P0 BRA `(.L_x_61) ;  /* 0x0000005c00e08947 */ /* 0x004fea0003800000 */
.L_x_60:
[----:B------:R-:W-:Y:S01]  /*31d0*/  PRMT R4, R4, 0x654, R0 ;  /* 0x0000065404047816 */ /* 0x000fe20000000000 */
[----:B------:R-:W-:Y:S01]  /*31e0*/  HFMA2 R0, -RZ, RZ, 0, 5.9604644775390625e-08 ;  /* 0x00000001ff007431 */ /* 0x000fe200000001ff */
[----:B------:R-:W-:Y:S01]  /*31f0*/  UPRMT UR4, UR49, 0x654, UR7 ;  /* 0x0000065431047896 */ /* 0x000fe20008000007 */
[----:B------:R-:W-:Y:S02]  /*3200*/  IMAD.MOV.U32 R8, RZ, RZ, 0xffff ;  /* 0x0000ffffff087424 */ /* 0x000fe400078e00ff */
[----:B--2---:R-:W-:Y:S02]  /*3210*/  IMAD.MOV.U32 R6, RZ, RZ, 0x4 ;  /* 0x00000004ff067424 */ /* 0x004fe400078e00ff */
[----:B------:R-:W-:Y:S01]  /*3220*/  IMAD.SHL.U32 R9, R10, 0x20, RZ ;  /* 0x000000200a097824 */ /* 0x000fe200078e00ff */
[----:B------:R-:W-:Y:S02]  /*3230*/  MOV R5, UR4 ;  /* 0x0000000400057c02 */ /* 0x000fe40008000f00 */
[-C--:B------:R-:W-:Y:S01]  /*3240*/  SHF.L.U32 R8, R8, R10.reuse, RZ ;  /* 0x0000000a08087219 */ /* 0x080fe200000006ff */
[----:B------:R2:W-:Y:S01]  /*3250*/  SYNCS.ARRIVE.TRANS64.RED RZ, [UR4], R6 ;  /* 0x00000006ffff79a7 */ /* 0x0005e20008000404 */
[----:B------:R-:W-:Y:S01]  /*3260*/  SHF.L.U32 R7, R0, R10, RZ ;  /* 0x0000000a00077219 */ /* 0x000fe200000006ff */
[----:B------:R2:W-:Y:S04]  /*3270*/  STS [UR6+0x130], R9 ;  /* 0x00013009ff007988 */ /* 0x0005e80008000806 */
[----:B------:R2:W-:Y:S04]  /*3280*/  STAS [R4.64], R10 ;  /* 0x0000000a04007dbd */ /* 0x0005e8000c0008ff */
[----:B------:R2:W-:Y:S04]  /*3290*/  ATOMS.OR RZ, [UR5+0x14], R8 ;  /* 0x00001408ffff798c */ /* 0x0005e8000b000005 */
[----:B------:R2:W-:Y:S04]  /*32a0*/  ATOMS.OR RZ, [UR5+0x18], R7 ;  /* 0x00001807ffff798c */ /* 0x0005e8000b000005 */
[----:B------:R2:W-:Y:S02]  /*32b0*/  ATOMS.XOR RZ, [UR5+0x10], R0 ;  /* 0x00001000ffff798c */ /* 0x0005e4000b800005 */
.L_x_57:
[----:B-1----:R-:W-:Y:S05]  /*32c0*/  BSYNC B0 ;  /* 0x0000000000007941 */ /* 0x002fea0003800000 */
.L_x_56:
[----:B------:R-:W-:Y:S05]  /*32d0*/  BRA.U UP1, `(.L_x_62) ;  /* 0x00000001016c7547 */ /* 0x000fea000b800000 */
[----:B------:R-:W-:-:S03]  /*32e0*/  UMOV UR4, 0xffffffff ;  /* 0xffffffff00047882 */ /* 0x000fc60000000000 */
[----:B------:R-:W-:Y:S05]  /*32f0*/  BRA.DIV UR4, `(.L_x_63) ;  /* 0x0000005e04ac7947 */ /* 0x000fea000b800000 */
[----:B------:R-:W-:-:S13]  /*3300*/  ELECT P6, URZ, PT ;  /* 0x0000000000ff782f */ /* 0x000fda00038c0000 */
.L_x_163:
[----:B------:R-:W-:Y:S05]  /*3310*/  @!P6 BRA `(.L_x_62) ;  /* 0x00000000005ce947 */ /* 0x000fea0003800000 */
[----:B--2---:R-:W2:Y:S02]  /*3320*/  LDS R4, [UR5+0x10] ;  /* 0x00001005ff047984 */ /* 0x004ea40008000800 */
[----:B--2---:R-:W-:-:S04]  /*3330*/  SHF.L.U32 R4, R4, 0x1f, RZ ;  /* 0x0000001f04047819 */ /* 0x004fc800000006ff */
[----:B------:R-:W2:Y:S02]  /*3340*/  SYNCS.PHASECHK.TRANS64.TRYWAIT P0, [UR5+0x8], R4 ;  /* 0x00000804ff0075a7 */ /* 0x000ea40008001105 */
[----:B--2---:R-:W-:Y:S05]  /*3350*/  @P0 BRA `(.L_x_64) ;  /* 0x0000000000080947 */ /* 0x004fea0003800000 */
[----:B------:R-:W2:Y:S02]  /*3360*/  SYNCS.PHASECHK.TRANS64.TRYWAIT P0, [UR5+0x8], R4 ;  /* 0x00000804ff0075a7 */ /* 0x000ea40008001105 */
[----:B--2---:R-:W-:Y:S05]  /*3370*/  @!P0 BRA `(.L_x_65) ;  /* 0x0000005c00ac8947 */ /* 0x004fea0003800000 */
.L_x_64:
[----:B------:R-:W3:Y:S01]  /*3380*/  LDS R6, [UR6+0x130] ;  /* 0x00013006ff067984 */ /* 0x000ee20008000800 */
[----:B--2---:R-:W-:Y:S02]  /*3390*/  HFMA2 R0, -RZ, RZ, 0, 5.9604644775390625e-08 ;  /* 0x00000001ff007431 */ /* 0x004fe400000001ff */
[----:B------:R-:W-:Y:S01]  /*33a0*/  IMAD.MOV.U32 R4, RZ, RZ, 0xffff ;  /* 0x0000ffffff047424 */ /* 0x000fe200078e00ff */
[----:B------:R-:W-:Y:S01]  /*33b0*/  UPRMT UR4, UR49, 0x654, UR7 ;  /* 0x0000065431047896 */ /* 0x000fe20008000007 */
[----:B---3--:R-:W-:-:S03]  /*33c0*/  IMAD.SHL.U32 R5, R6, 0x20, RZ ;  /* 0x0000002006057824 */ /* 0x008fc600078e00ff */
[-C--:B------:R-:W-:Y:S02]  /*33d0*/  SHF.L.U32 R4, R4, R6.reuse, RZ ;  /* 0x0000000604047219 */ /* 0x080fe400000006ff */
[----:B------:R-:W-:Y:S01]  /*33e0*/  SHF.L.U32 R6, R0, R6, RZ ;  /* 0x0000000600067219 */ /* 0x000fe200000006ff */
[----:B------:R3:W-:Y:S04]  /*33f0*/  STS [UR6+0x130], R5 ;  /* 0x00013005ff007988 */ /* 0x0007e80008000806 */
[----:B------:R3:W-:Y:S04]  /*3400*/  ATOMS.OR RZ, [UR5+0x14], R4 ;  /* 0x00001404ffff798c */ /* 0x0007e8000b000005 */
[----:B------:R3:W-:Y:S01]  /*3410*/  ATOMS.OR RZ, [UR5+0x18], R6 ;  /* 0x00001806ffff798c */ /* 0x0007e2000b000005 */
[----:B------:R-:W-:Y:S03]  /*3420*/  SYNCS.ARRIVE.TRANS64.RED.A1T0 RZ, [UR4], RZ ;  /* 0x000000ffffff79a7 */ /* 0x000fe60008100404 */
[----:B------:R3:W-:Y:S01]  /*3430*/  ATOMS.XOR RZ, [UR5+0x10], R0 ;  /* 0x00001000ffff798c */ /* 0x0007e2000b800005 */
[----:B------:R-:W-:Y:S05]  /*3440*/  BRA `(.L_x_62) ;  /* 0x0000000000107947 */ /* 0x000fea0003800000 */
.L_x_55:
[----:B------:R-:W-:Y:S02]  /*3450*/  MOV R0, 0xffffffff ;  /* 0xffffffff00007802 */ /* 0x000fe40000000f00 */
[----:B------:R-:W-:-:S03]  /*3460*/  MOV R4, 0x3490 ;  /* 0x0000349000047802 */ /* 0x000fc60000000f00 */
[----:B------:R2:W-:Y:S04]  /*3470*/  STS [UR6+0x130], R0 ;  /* 0x00013000ff007988 */ /* 0x0005e80008000806 */
[----:B-12--5:R-:W-:Y:S05]  /*3480*/  CALL.REL.NOINC `($__internal_1_$__cuda_sm10x_tcgen05_guardrail_trap_phase_invalid_during_alloc) ;  /* 0x0000006400807944 */ /* 0x026fea0003c00000 */
.L_x_62:
[----:B------:R-:W-:Y:S05]  /*3490*/  WARPSYNC.ALL ;  /* 0x0000000000007948 */ /* 0x000fea0003800000 */
[----:B------:R-:W4:Y:S01]  /*34a0*/  S2UR UR4, SR_CgaCtaId ;  /* 0x00000000000479c3 */ /* 0x000f220000008800 */
[----:B------:R-:W-:Y:S01]  /*34b0*/  UMOV UR26, 0x400 ;  /* 0x00000400001a7882 */ /* 0x000fe20000000000 */
[----:B------:R-:W-:-:S06]  /*34c0*/  NOP ;  /* 0x0000000000007918 */ /* 0x000fcc0000000000 */
[----:B------:R-:W-:Y:S06]  /*34d0*/  BAR.ARV 0x6, 0xa0 ;  /* 0x0182800000007b1d */ /* 0x000fec0000002000 */
[----:B------:R-:W1:Y:S01]  /*34e0*/  LDCU UR6, c[0x0][0x38c] ;  /* 0x00007180ff0677ac */ /* 0x000e620008000800 */
[----:B------:R-:W-:Y:S01]  /*34f0*/  LOP3.LUT R3, R3, 0xffff, RZ, 0xc0, !PT ;  /* 0x0000ffff03037812 */ /* 0x000fe200078ec0ff */
[----:B--2---:R-:W-:Y:S01]  /*3500*/  IMAD.MOV.U32 R9, RZ, RZ, 0x1 ;  /* 0x00000001ff097424 */ /* 0x004fe200078e00ff */
[----:B------:R-:W-:Y:S01]  /*3510*/  LOP3.LUT R2, R2, 0xffff, RZ, 0xc0, !PT ;  /* 0x0000ffff02027812 */ /* 0x000fe200078ec0ff */
[----:B------:R-:W-:Y:S01]  /*3520*/  IMAD.MOV.U32 R8, RZ, RZ, RZ ;  /* 0x000000ffff087224 */ /* 0x000fe200078e00ff */
[----:B------:R-:W-:Y:S01]  /*3530*/  R2UR UR28, R3 ;  /* 0x00000000031c72ca */ /* 0x000fe200000e0000 */
[----:B------:R-:W-:Y:S01]  /*3540*/  UMOV UR32, URZ ;  /* 0x000000ff00207c82 */ /* 0x000fe20008000000 */
[----:B------:R-:W-:-:S02]  /*3550*/  R2UR UR42, R2 ;  /* 0x00000000022a72ca */ /* 0x000fc400000e0000 */
[----:B------:R-:W-:Y:S01]  /*3560*/  CS2R R2, SRZ ;  /* 0x0000000000027805 */ /* 0x000fe2000001ff00 */
[----:B------:R-:W-:Y:S01]  /*3570*/  UMOV UR23, URZ ;  /* 0x000000ff00177c82 */ /* 0x000fe20008000000 */
[----:B----4-:R-:W-:Y:S01]  /*3580*/  ULEA UR26, UR4, UR26, 0x18 ;  /* 0x0000001a041a7291 */ /* 0x010fe2000f8ec0ff */
[----:B------:R-:W-:Y:S01]  /*3590*/  UMOV UR22, URZ ;  /* 0x000000ff00167c82 */ /* 0x000fe20008000000 */
[----:B------:R-:W-:Y:S02]  /*35a0*/  UISETP.NE.AND UP3, UPT, UR48, URZ, UPT ;  /* 0x000000ff3000728c */ /* 0x000fe4000bf65270 */
[----:B------:R-:W-:Y:S02]  /*35b0*/  UIADD3 UR5, UPT, UPT, UR26, 0x4300, URZ ;  /* 0x000043001a057890 */ /* 0x000fe4000fffe0ff */
[----:B------:R-:W-:-:S03]  /*35c0*/  UIADD3 UR4, UPT, UPT, UR26, 0xa300, URZ ;  /* 0x0000a3001a047890 */ /* 0x000fc6000fffe0ff */
[----:B---3--:R-:W2:Y:S01]  /*35d0*/  LDS R0, [UR26+0x130] ;  /* 0x0001301aff007984 */ /* 0x008ea20008000800 */
[----:B-1----:R-:W-:Y:S02]  /*35e0*/  UIADD3 UR6, UPT, UPT, UR6, 0x3f, URZ ;  /* 0x0000003f06067890 */ /* 0x002fe4000fffe0ff */
[----:B------:R-:W-:Y:S02]  /*35f0*/  USHF.R.U32.HI UR5, URZ, 0x4, UR5 ;  /* 0x00000004ff057899 */ /* 0x000fe40008011605 */
[----:B------:R-:W-:Y:S02]  /*3600*/  USHF.R.S32.HI UR33, URZ, 0x1f, UR6 ;  /* 0x0000001fff217899 */ /* 0x000fe40008011406 */
[----:B------:R-:W-:Y:S02]  /*3610*/  USHF.R.U32.HI UR4, URZ, 0x4, UR4 ;  /* 0x00000004ff047899 */ /* 0x000fe40008011604 */
[----:B------:R-:W-:Y:S02]  /*3620*/  ULEA.HI UR33, UR33, UR6, URZ, 0x6 ;  /* 0x0000000621217291 */ /* 0x000fe4000f8f30ff */
[----:B------:R-:W-:-:S02]  /*3630*/  ULOP3.LUT UR5, UR5, 0x3fff, URZ, 0xc0, !UPT ;  /* 0x00003fff05057892 */ /* 0x000fc4000f8ec0ff */
[----:B------:R-:W-:Y:S02]  /*3640*/  USHF.R.S32.HI UR33, URZ, 0x6, UR33 ;  /* 0x00000006ff217899 */ /* 0x000fe40008011421 */
[----:B------:R-:W-:Y:S02]  /*3650*/  ULOP3.LUT UR30, UR4, 0x3fff, URZ, 0xc0, !UPT ;  /* 0x00003fff041e7892 */ /* 0x000fe4000f8ec0ff */
[----:B------:R-:W-:Y:S01]  /*3660*/  UISETP.LT.AND UP0, UPT, UR33, 0x1, UPT ;  /* 0x000000012100788c */ /* 0x000fe2000bf01270 */
[----:B------:R-:W-:Y:S01]  /*3670*/  UMOV UR40, 0x0 ;  /* 0x0000000000287882 */ /* 0x000fe20000000000 */
[----:B------:R-:W-:Y:S01]  /*3680*/  UMOV UR41, 0x8200010 ;  /* 0x0820001000297882 */ /* 0x000fe20000000000 */
[----:B------:R-:W-:Y:S02]  /*3690*/  ULOP3.LUT UR29, UR5, 0x10000, URZ, 0xfc, !UPT ;  /* 0x00010000051d7892 */ /* 0x000fe4000f8efcff */
[----:B------:R-:W-:Y:S02]  /*36a0*/  ULOP3.LUT UR30, UR30, 0x10000, URZ, 0xfc, !UPT ;  /* 0x000100001e1e7892 */ /* 0x000fe4000f8efcff */
[----:B------:R-:W-:Y:S01]  /*36b0*/  USEL UR43, UR33, 0x1, !UP0 ;  /* 0x00000001212b7887 */ /* 0x000fe2000c000000 */
[----:B------:R-:W-:Y:S01]  /*36c0*/  UMOV UR38, 0x0 ;  /* 0x0000000000267882 */ /* 0x000fe20000000000 */
[----:B------:R-:W-:Y:S01]  /*36d0*/  UMOV UR39, 0x8200010 ;  /* 0x0820001000277882 */ /* 0x000fe20000000000 */
[----:B------:R-:W-:Y:S01]  /*36e0*/  UMOV UR36, 0x0 ;  /* 0x0000000000247882 */ /* 0x000fe20000000000 */
[----:B------:R-:W-:Y:S01]  /*36f0*/  UMOV UR37, 0x8200010 ;  /* 0x0820001000257882 */ /* 0x000fe20000000000 */
[----:B------:R-:W-:Y:S01]  /*3700*/  UMOV UR34, 0x0 ;  /* 0x0000000000227882 */ /* 0x000fe20000000000 */
[----:B------:R-:W-:Y:S01]  /*3710*/  UMOV UR35, 0x8200010 ;  /* 0x0820001000237882 */ /* 0x000fe20000000000 */
[----:B--2---:R-:W-:-:S15]  /*3720*/  R2UR UR44, R0 ;  /* 0x00000000002c72ca */ /* 0x004fde00000e0000 */
.L_x_73:
[C---:B------:R-:W-:Y:S02]  /*3730*/  LEA R0, R8.reuse, UR26, 0x3 ;  /* 0x0000001a08007c11 */ /* 0x040fe4000f8e18ff */
[----:B------:R-:W-:Y:S02]  /*3740*/  SHF.L.U32 R4, R3, 0x1f, RZ ;  /* 0x0000001f03047819 */ /* 0x000fe400000006ff */
[----:B------:R-:W-:Y:S02]  /*3750*/  LEA R5, R8, UR26, 0x4 ;  /* 0x0000001a08057c11 */ /* 0x000fe4000f8e20ff */
[----:B------:R-:W1:Y:S02]  /*3760*/  SYNCS.PHASECHK.TRANS64.TRYWAIT P0, [R0+URZ+0x80], R4 ;  /* 0x00008004000075a7 */ /* 0x000e6400080011ff */
[----:B-1-3--:R-:W-:Y:S05]  /*3770*/  @!P0 BRA `(.L_x_66) ;  /* 0x0000005800c48947 */ /* 0x00afea0003800000 */
.L_x_164:
[----:B-1----:R-:W1:Y:S01]  /*3780*/  LDS.128 R4, [R5+0x110] ;  /* 0x0001100005047984 */ /* 0x002e620000000c00 */
[----:B------:R-:W-:Y:S02]  /*3790*/  VIADD R0, R0, 0x90 ;  /* 0x0000009000007836 */ /* 0x000fe40000000000 */
[----:B------:R-:W-:Y:S01]  /*37a0*/  VIADD R8, R8, 0x1 ;  /* 0x0000000108087836 */ /* 0x000fe20000000000 */
[----:B------:R-:W-:Y:S01]  /*37b0*/  @!PT LDS RZ, [RZ] ;  /* 0x00000000fffff984 */ /* 0x000fe20000000800 */
[----:B------:R-:W-:Y:S01]  /*37c0*/  @!PT LDS RZ, [RZ] ;  /* 0x00000000fffff984 */ /* 0x000fe20000000800 */
[----:B------:R-:W-:Y:S01]  /*37d0*/  @!PT LDS RZ, [RZ] ;  /* 0x00000000fffff984 */ /* 0x000fe20000000800 */
[----:B------:R-:W-:Y:S01]  /*37e0*/  @!PT LDS RZ, [RZ] ;  /* 0x00000000fffff984 */ /* 0x000fe20000000800 */
[----:B------:R2:W-:Y:S06]  /*37f0*/  MEMBAR.ALL.CTA ;  /* 0x0000000000007992 */ /* 0x0005ec0000008000 */
[----:B--2---:R-:W2:Y:S01]  /*3800*/  FENCE.VIEW.ASYNC.S ;  /* 0x00000000000073c6 */ /* 0x004ea20000000000 */
[----:B------:R-:W-:-:S04]  /*3810*/  PRMT R0, RZ, 0x654, R0 ;  /* 0x00000654ff007816 */ /* 0x000fc80000000000 */
[----:B--2---:R2:W-:Y:S01]  /*3820*/  SYNCS.ARRIVE.TRANS64.RED.A1T0 RZ, [R0+URZ], RZ ;  /* 0x000000ff00ff79a7 */ /* 0x0045e200081004ff */
[----:B-1----:R-:W-:Y:S01]  /*3830*/  LOP3.LUT P1, RZ, R6, 0x1, RZ, 0xc0, !PT ;  /* 0x0000000106ff7812 */ /* 0x002fe2000782c0ff */
[----:B--2---:R-:W-:-:S12]  /*3840*/  BRA.U UP3, `(.L_x_67) ;  /* 0x0000000503087547 */ /* 0x004fd8000b800000 */
[----:B------:R-:W1:Y:S01]  /*3850*/  LDCU UR4, c[0x0][0x38c] ;  /* 0x00007180ff0477ac */ /* 0x000e620008000800 */
[----:B------:R-:W-:Y:S02]  /*3860*/  PLOP3.LUT P2, PT, PT, PT, PT, 0x80, 0x8 ;  /* 0x000000000008781c */ /* 0x000fe40003f4f070 */
[----:B------:R-:W-:Y:S01]  /*3870*/  SHF.L.U32 R4, R9, 0x1f, RZ ;  /* 0x0000001f09047819 */ /* 0x000fe200000006ff */
[----:B------:R-:W-:Y:S02]  /*3880*/  ULEA UR31, UR32, UR26, 0x3 ;  /* 0x0000001a201f7291 */ /* 0x000fe4000f8e18ff */
[----:B------:R-:W-:Y:S02]  /*3890*/  ULEA UR11, UR32, UR44, 0x6 ;  /* 0x0000002c200b7291 */ /* 0x000fe4000f8e30ff */
[----:B-1----:R-:W-:-:S06]  /*38a0*/  UISETP.GE.AND UP0, UPT, UR4, 0x1, UPT ;  /* 0x000000010400788c */ /* 0x002fcc000bf06270 */
[----:B------:R-:W-:-:S05]  /*38b0*/  PLOP3.LUT P0, PT, PT, PT, UP0, 0x80, 0x8 ;  /* 0x000000000008781c */ /* 0x000fca0003f0f008 */
[----:B------:R-:W-:-:S08]  /*38c0*/  @UP0 ULEA UR4, UR23, UR26, 0x3 ;  /* 0x0000001a17040291 */ /* 0x000fd0000f8e18ff */
[----:B------:R-:W-:-:S04]  /*38d0*/  @P0 SHF.L.U32 R0, R2, 0x1f, RZ ;  /* 0x0000001f02000819 */ /* 0x000fc800000006ff */
[----:B------:R1:W2:Y:S01]  /*38e0*/  @P0 SYNCS.PHASECHK.TRANS64.TRYWAIT P2, [UR4], R0 ;  /* 0x00000000ff0005a7 */ /* 0x0002a20008041104 */
[----:B------:R-:W3:Y:S02]  /*38f0*/  SYNCS.PHASECHK.TRANS64.TRYWAIT P0, [UR31+0xc0], R4 ;  /* 0x0000c004ff0075a7 */ /* 0x000ee4000800111f */
[----:B-123--:R-:W-:Y:S05]  /*3900*/  @!P0 BRA `(.L_x_68) ;  /* 0x0000005800748947 */ /* 0x00efea0003800000 */
.L_x_166:
[----:B------:R-:W-:Y:S01]  /*3910*/  UMOV UR27, UR22 ;  /* 0x00000016001b7c82 */ /* 0x000fe20008000000 */
[----:B------:R-:W-:Y:S05]  /*3920*/  BRA.U !UP0, `(.L_x_69) ;  /* 0x0000000108c07547 */ /* 0x000fea000b800000 */
[----:B------:R-:W-:Y:S02]  /*3930*/  UIADD3 UR27, UPT, UPT, UR43, UR22, URZ ;  /* 0x000000162b1b7290 */ /* 0x000fe4000fffe0ff */
[----:B------:R-:W-:Y:S01]  /*3940*/  UPLOP3.LUT UP2, UPT, UPT, UPT, UPT, 0x40, 0x4 ;  /* 0x000000000004789c */ /* 0x000fe20003f4e870 */
[----:B------:R-:W-:Y:S01]  /*3950*/  UMOV UR24, UR33 ;  /* 0x0000002100187c82 */ /* 0x000fe20008000000 */
[----:B------:R-:W-:-:S09]  /*3960*/  UMOV UR10, UR23 ;  /* 0x00000017000a7c82 */ /* 0x000fd20008000000 */
.L_x_72:
[----:B--2---:R-:W-:Y:S01]  /*3970*/  ULEA UR5, UR10, UR26, 0x3 ;  /* 0x0000001a0a057291 */ /* 0x004fe2000f8e18ff */
[----:B---3--:R-:W-:Y:S11]  /*3980*/  @P2 BRA `(.L_x_70) ;  /* 0x00000000000c2947 */ /* 0x008ff60003800000 */
[----:B-1----:R-:W-:Y:S04]  /*3990*/  SHF.L.U32 R4, R2, 0x1f, RZ ;  /* 0x0000001f02047819 */ /* 0x002fe800000006ff */
[----:B------:R-:W1:Y:S02]  /*39a0*/  SYNCS.PHASECHK.TRANS64.TRYWAIT P0, [UR5], R4 ;  /* 0x00000004ff0075a7 */ /* 0x000e640008001105 */
[----:B-1----:R-:W-:Y:S05]  /*39b0*/  @!P0 BRA `(.L_x_71) ;  /* 0x0000005800608947 */ /* 0x002fea0003800000 */
.L_x_70:
[----:B------:R-:W-:Y:S01]  /*39c0*/  UISETP.NE.AND UP0, UPT, UR24, 0x1, UPT ;  /* 0x000000011800788c */ /* 0x000fe2000bf05270 */
[----:B------:R-:W-:Y:S01]  /*39d0*/  PLOP3.LUT P2, PT, PT, PT, PT, 0x80, 0x8 ;  /* 0x000000000008781c */ /* 0x000fe20003f4f070 */
[----:B------:R-:W-:Y:S02]  /*39e0*/  UIADD3 UR4, UPT, UPT, UR10, 0x1, URZ ;  /* 0x000000010a047890 */ /* 0x000fe4000fffe0ff */
[----:B------:R-:W-:Y:S02]  /*39f0*/  UIADD3 UR25, UPT, UPT, UR5, 0x18, URZ ;  /* 0x0000001805197890 */ /* 0x000fe4000fffe0ff */
[----:B------:R-:W-:Y:S01]  /*3a00*/  UISETP.NE.AND UP1, UPT, UR4, 0x3, UPT ;  /* 0x000000030400788c */ /* 0x000fe2000bf25270 */
[----:B------:R-:W-:Y:S01]  /*3a10*/  PLOP3.LUT P0, PT, PT, PT, UP0, 0x80, 0x8 ;  /* 0x000000000008781c */ /* 0x000fe20003f0f008 */
[----:B------:R-:W-:Y:S02]  /*3a20*/  UIADD3 UR22, UPT, UPT, UR22, 0x1, URZ ;  /* 0x0000000116167890 */ /* 0x000fe4000fffe0ff */
[----:B------:R-:W-:Y:S02]  /*3a30*/  USEL UR6, URZ, 0x1, UP1 ;  /* 0x00000001ff067887 */ /* 0x000fe40008800000 */
[----:B------:R-:W-:Y:S02]  /*3a40*/  USEL UR23, UR4, URZ, UP1 ;  /* 0x000000ff04177287 */ /* 0x000fe40008800000 */
[----:B------:R-:W-:Y:S02]  /*3a50*/  UIADD3 UR24, UPT, UPT, UR24, -0x1, URZ ;  /* 0xffffffff18187890 */ /* 0x000fe4000fffe0ff */
[----:B------:R-:W-:Y:S01]  /*3a60*/  @UP0 ULEA UR4, UR23, UR26, 0x3 ;  /* 0x0000001a17040291 */ /* 0x000fe2000f8e18ff */
[----:B------:R-:W-:Y:S01]  /*3a70*/  LOP3.LUT R2, R2, UR6, RZ, 0x3c, !PT ;  /* 0x0000000602027c12 */ /* 0x000fe2000f8e3cff */
[----:B------:R-:W-:Y:S02]  /*3a80*/  ULEA UR6, UR10, UR30, 0x9 ;  /* 0x0000001e0a067291 */ /* 0x000fe4000f8e48ff */
[----:B------:R-:W-:Y:S01]  /*3a90*/  UISETP.NE.AND UP0, UPT, UR22, UR27, UPT ;  /* 0x0000001b1600728c */ /* 0x000fe2000bf05270 */
[----:B-1----:R-:W-:Y:S01]  /*3aa0*/  @P0 SHF.L.U32 R0, R2, 0x1f, RZ ;  /* 0x0000001f02000819 */ /* 0x002fe200000006ff */
[----:B------:R-:W-:Y:S02]  /*3ab0*/  UIADD3 UR20, UPT, UPT, UR6, 0x2, URZ ;  /* 0x0000000206147890 */ /* 0x000fe4000fffe0ff */
[----:B------:R-:W-:Y:S01]  /*3ac0*/  UIADD3 UR16, UPT, UPT, UR6, 0x4, URZ ;  /* 0x0000000406107890 */ /* 0x000fe2000fffe0ff */
[----:B------:R2:W3:Y:S01]  /*3ad0*/  @P0 SYNCS.PHASECHK.TRANS64.TRYWAIT P2, [UR4], R0 ;  /* 0x00000000ff0005a7 */ /* 0x0004e20008041104 */
[----:B------:R-:W-:Y:S02]  /*3ae0*/  ULEA UR4, UR10, UR29, 0x9 ;  /* 0x0000001d0a047291 */ /* 0x000fe4000f8e48ff */
[----:B------:R-:W-:Y:S02]  /*3af0*/  UIADD3 UR12, UPT, UPT, UR6, 0x6, URZ ;  /* 0x00000006060c7890 */ /* 0x000fe4000fffe0ff */
[----:B------:R-:W-:Y:S02]  /*3b00*/  UIADD3 UR18, UPT, UPT, UR4, 0x2, URZ ;  /* 0x0000000204127890 */ /* 0x000fe4000fffe0ff */
[----:B------:R-:W-:Y:S02]  /*3b10*/  UIADD3 UR14, UPT, UPT, UR4, 0x4, URZ ;  /* 0x00000004040e7890 */ /* 0x000fe4000fffe0ff */
[----:B------:R-:W-:Y:S01]  /*3b20*/  UIADD3 UR8, UPT, UPT, UR4, 0x6, URZ ;  /* 0x0000000604087890 */ /* 0x000fe2000fffe0ff */
[----:B------:R-:W-:Y:S01]  /*3b30*/  UMOV UR7, 0x40004040 ;  /* 0x4000404000077882 */ /* 0x000fe20000000000 */
[----:B------:R-:W-:Y:S01]  /*3b40*/  UMOV UR5, 0x40004040 ;  /* 0x4000404000057882 */ /* 0x000fe20000000000 */
[----:B------:R-:W-:Y:S01]  /*3b50*/  UMOV UR21, 0x40004040 ;  /* 0x4000404000157882 */ /* 0x000fe20000000000 */
[----:B------:R2:W-:Y:S01]  /*3b60*/  UTCHMMA.2CTA gdesc[UR4], gdesc[UR6], tmem[UR11], tmem[UR40], idesc[UR41], UP2 ;  /* 0x00ff2806040075ea */ /* 0x0005e2000920000b */
[----:B------:R-:W-:Y:S01]  /*3b70*/  UPLOP3.LUT UP2, UPT, UPT, UPT, UPT, 0x80, 0x8 ;  /* 0x000000000008789c */ /* 0x000fe20003f4f070 */
[----:B------:R-:W-:Y:S01]  /*3b80*/  UMOV UR19, 0x40004040 ;  /* 0x4000404000137882 */ /* 0x000fe20000000000 */
[----:B------:R-:W-:Y:S01]  /*3b90*/  UMOV UR17, 0x40004040 ;  /* 0x4000404000117882 */ /* 0x000fe20000000000 */
[----:B------:R2:W-:Y:S01]  /*3ba0*/  UTCHMMA.2CTA gdesc[UR18], gdesc[UR20], tmem[UR11], tmem[UR38], idesc[UR39], UPT ;  /* 0x00ff2614120075ea */ /* 0x0005e2000ba0000b */
[----:B------:R-:W-:Y:S01]  /*3bb0*/  UMOV UR15, 0x40004040 ;  /* 0x40004040000f7882 */ /* 0x000fe20000000000 */
[----:B------:R-:W-:Y:S01]  /*3bc0*/  UMOV UR13, 0x40004040 ;  /* 0x40004040000d7882 */ /* 0x000fe20000000000 */
[----:B------:R-:W-:Y:S01]  /*3bd0*/  UMOV UR9, 0x40004040 ;  /* 0x4000404000097882 */ /* 0x000fe20000000000 */
[----:B------:R2:W-:Y:S01]  /*3be0*/  UTCHMMA.2CTA gdesc[UR14], gdesc[UR16], tmem[UR11], tmem[UR36], idesc[UR37], UPT ;  /* 0x00ff24100e0075ea */ /* 0x0005e2000ba0000b */
[----:B------:R2:W-:Y:S01]  /*3bf0*/  UTCHMMA.2CTA gdesc[UR8], gdesc[UR12], tmem[UR11], tmem[UR34], idesc[UR35], UPT ;  /* 0x00ff220c080075ea */ /* 0x0005e2000ba0000b */
[----:B------:R2:W-:Y:S01]  /*3c00*/  UTCBAR.2CTA.MULTICAST [UR25], URZ, UR28 ;  /* 0x000000ff190073e9 */ /* 0x0005e2000820081c */
[----:B------:R-:W-:Y:S01]  /*3c10*/  UMOV UR10, UR23 ;  /* 0x00000017000a7c82 */ /* 0x000fe20008000000 */
[----:B------:R-:W-:Y:S05]  /*3c20*/  BRA.U UP0, `(.L_x_72) ;  /* 0xfffffffd00507547 */ /* 0x000fea000b83ffff */
.L_x_69:
[----:B--2---:R-:W-:Y:S01]  /*3c30*/  UIADD3 UR4, UPT, UPT, UR31, 0xa0, URZ ;  /* 0x000000a01f047890 */ /* 0x004fe2000fffe0ff */
[----:B------:R-:W-:-:S08]  /*3c40*/  UMOV UR22, UR27 ;  /* 0x0000001b00167c82 */ /* 0x000fd00008000000 */
[----:B------:R2:W-:Y:S01]  /*3c50*/  UTCBAR.2CTA.MULTICAST [UR4], URZ, UR42 ;  /* 0x000000ff040073e9 */ /* 0x0005e2000820082a */
[----:B------:R-:W-:Y:S02]  /*3c60*/  NOP ;  /* 0x0000000000007918 */ /* 0x000fe40000000000 */
.L_x_67:
[----:B--2---:R-:W-:Y:S01]  /*3c70*/  UIADD3 UR4, UPT, UPT, UR32, 0x1, URZ ;  /* 0x0000000120047890 */ /* 0x004fe2000fffe0ff */
[----:B------:R-:W-:-:S03]  /*3c80*/  ISETP.NE.AND P0, PT, R8, 0x2, PT ;  /* 0x000000020800780c */ /* 0x000fc60003f05270 */
[----:B------:R-:W-:Y:S01]  /*3c90*/  UISETP.NE.AND UP0, UPT, UR4, 0x4, UPT ;  /* 0x000000040400788c */ /* 0x000fe2000bf05270 */
[----:B-1----:R-:W-:Y:S02]  /*3ca0*/  SEL R0, RZ, 0x1, P0 ;  /* 0x00000001ff007807 */ /* 0x002fe40000000000 */
[----:B------:R-:W-:Y:S01]  /*3cb0*/  SEL R8, R8, RZ, P0 ;  /* 0x000000ff08087207 */ /* 0x000fe20000000000 */
[----:B------:R-:W-:Y:S01]  /*3cc0*/  USEL UR5, URZ, 0x1, UP0 ;  /* 0x00000001ff057887 */ /* 0x000fe20008000000 */
[----:B------:R-:W-:Y:S01]  /*3cd0*/  LOP3.LUT R3, R3, R0, RZ, 0x3c, !PT ;  /* 0x0000000003037212 */ /* 0x000fe200078e3cff */
[----:B------:R-:W-:-:S04]  /*3ce0*/  USEL UR32, UR4, URZ, UP0 ;  /* 0x000000ff04207287 */ /* 0x000fc80008000000 */
[----:B------:R-:W-:Y:S01]  /*3cf0*/  LOP3.LUT R9, R9, UR5, RZ, 0x3c, !PT ;  /* 0x0000000509097c12 */ /* 0x000fe2000f8e3cff */
[----:B------:R-:W-:Y:S07]  /*3d00*/  @P1 BRA `(.L_x_73) ;  /* 0xfffffff800881947 */ /* 0x000fee000383ffff */
[----:B------:R-:W1:Y:S01]  /*3d10*/  S2UR UR8, SR_CgaCtaId ;  /* 0x00000000000879c3 */ /* 0x000e620000008800 */
[----:B------:R-:W-:Y:S01]  /*3d20*/  ELECT P0, URZ, PT ;  /* 0x0000000000ff782f */ /* 0x000fe20003800000 */
[----:B------:R-:W-:Y:S01]  /*3d30*/  HFMA2 R0, -RZ, RZ, 0, 5.9604644775390625e-08 ;  /* 0x00000001ff007431 */ /* 0x000fe200000001ff */
[----:B------:R-:W-:-:S05]  /*3d40*/  UMOV UR4, 0x40 ;  /* 0x0000004000047882 */ /* 0x000fca0000000000 */
[----:B------:R-:W-:Y:S01]  /*3d50*/  UVIRTCOUNT.DEALLOC.SMPOOL 0x80 ;  /* 0x000000800000784c */ /* 0x000fe20000000000 */
[----:B------:R-:W-:Y:S02]  /*3d60*/  UISETP.NE.AND UP1, UPT, UR48, URZ, UPT ;  /* 0x000000ff3000728c */ /* 0x000fe4000bf25270 */
[----:B-1----:R-:W-:-:S09]  /*3d70*/  ULEA UR8, UR8, UR4, 0x18 ;  /* 0x0000000408087291 */ /* 0x002fd2000f8ec0ff */
[----:B------:R1:W-:Y:S01]  /*3d80*/  @P0 STS.U8 [UR8+0x1c], R0 ;  /* 0x00001c00ff000988 */ /* 0x0003e20008000008 */
[----:B------:R-:W-:Y:S05]  /*3d90*/  BRA.U UP1, `(.L_x_74) ;  /* 0x0000000101a07547 */ /* 0x000fea000b800000 */
[----:B------:R-:W-:Y:S01]  /*3da0*/  UIADD3 UR7, UPT, UPT, UR26, 0xc0, URZ ;  /* 0x000000c01a077890 */ /* 0x000fe2000fffe0ff */
[----:B------:R-:W-:-:S03]  /*3db0*/  SHF.L.U32 R2, R9, 0x1f, RZ ;  /* 0x0000001f09027819 */ /* 0x000fc600000006ff */
[----:B------:R-:W-:-:S09]  /*3dc0*/  ULEA UR4, UR32, UR7, 0x3 ;  /* 0x0000000720047291 */ /* 0x000fd2000f8e18ff */
[----:B------:R-:W2:Y:S02]  /*3dd0*/  SYNCS.PHASECHK.TRANS64.TRYWAIT P0, [UR4], R2 ;  /* 0x00000002ff0075a7 */ /* 0x000ea40008001104 */
[----:B--2---:R-:W-:Y:S05]  /*3de0*/  @!P0 BRA `(.L_x_75) ;  /* 0x00000054006c8947 */ /* 0x004fea0003800000 */
.L_x_169:
[----:B------:R-:W-:-:S04]  /*3df0*/  UIADD3 UR4, UPT, UPT, UR32, 0x1, URZ ;  /* 0x0000000120047890 */ /* 0x000fc8000fffe0ff */
[----:B------:R-:W-:-:S04]  /*3e00*/  UISETP.NE.AND UP0, UPT, UR4, 0x4, UPT ;  /* 0x000000040400788c */ /* 0x000fc8000bf05270 */
[----:B------:R-:W-:Y:S02]  /*3e10*/  USEL UR6, URZ, 0x1, UP0 ;  /* 0x00000001ff067887 */ /* 0x000fe40008000000 */
[----:B------:R-:W-:-:S04]  /*3e20*/  USEL UR4, UR4, URZ, UP0 ;  /* 0x000000ff04047287 */ /* 0x000fc80008000000 */
[----:B------:R-:W-:Y:S01]  /*3e30*/  ULEA UR5, UR4, UR7, 0x3 ;  /* 0x0000000704057291 */ /* 0x000fe2000f8e18ff */
[----:B-1----:R-:W-:-:S04]  /*3e40*/  LOP3.LUT R2, R9, UR6, RZ, 0x3c, !PT ;  /* 0x0000000609027c12 */ /* 0x002fc8000f8e3cff */
[----:B------:R-:W-:-:S04]  /*3e50*/  SHF.L.U32 R3, R2, 0x1f, RZ ;  /* 0x0000001f02037819 */ /* 0x000fc800000006ff */
[----:B------:R-:W1:Y:S02]  /*3e60*/  SYNCS.PHASECHK.TRANS64.TRYWAIT P0, [UR5], R3 ;  /* 0x00000003ff0075a7 */ /* 0x000e640008001105 */
[----:B-1----:R-:W-:Y:S05]  /*3e70*/  @!P0 BRA `(.L_x_76) ;  /* 0x0000005400608947 */ /* 0x002fea0003800000 */
.L_x_171:
        /* <DEDUP_REMOVED lines=9> */
.L_x_173:
[----:B------:R-:W-:-:S04]  /*3f10*/  UIADD3 UR4, UPT, UPT, UR4, 0x1, URZ ;  /* 0x0000000104047890 */ /* 0x000fc8000fffe0ff */
[----:B------:R-:W-:-:S04]  /*3f20*/  UISETP.NE.AND UP0, UPT, UR4, 0x4, UPT ;  /* 0x000000040400788c */ /* 0x000fc8000bf05270 */
[----:B------:R-:W-:Y:S02]  /*3f30*/  USEL UR5, URZ, 0x1, UP0 ;  /* 0x00000001ff057887 */ /* 0x000fe40008000000 */
[----:B------:R-:W-:-:S04]  /*3f40*/  USEL UR4, UR4, URZ, UP0 ;  /* 0x000000ff04047287 */ /* 0x000fc80008000000 */
[----:B------:R-:W-:Y:S01]  /*3f50*/  ULEA UR4, UR4, UR7, 0x3 ;  /* 0x0000000704047291 */ /* 0x000fe2000f8e18ff */
[----:B------:R-:W-:-:S04]  /*3f60*/  LOP3.LUT R2, R2, UR5, RZ, 0x3c, !PT ;  /* 0x0000000502027c12 */ /* 0x000fc8000f8e3cff */
[----:B------:R-:W-:Y:S01]  /*3f70*/  SHF.L.U32 R2, R2, 0x1f, RZ ;  /* 0x0000001f02027819 */ /* 0x000fe200000006ff */
[----:B-1----:R-:W-:-:S04]  /*3f80*/  IMAD.U32 R0, RZ, RZ, UR4 ;  /* 0x00000004ff007e24 */ /* 0x002fc8000f8e00ff */
[----:B------:R1:W2:Y:S03]  /*3f90*/  SYNCS.PHASECHK.TRANS64.TRYWAIT P0, [R0+URZ], R2 ;  /* 0x00000002000075a7 */ /* 0x0002a600080011ff */
[----:B--2---:R-:W-:Y:S05]  /*3fa0*/  @!P0 NANOSLEEP.SYNCS 0x989680 ;  /* 0x009896800000895d */ /* 0x004fea0003900000 */
[----:B------:R-:W2:Y:S02]  /*3fb0*/  @!P0 SYNCS.PHASECHK.TRANS64 P0, [R0+URZ], R2 ;  /* 0x00000002000085a7 */ /* 0x000ea400080010ff */
[----:B--2---:R-:W-:Y:S05]  /*3fc0*/  @P0 BRA `(.L_x_78) ;  /* 0x0000000000200947 */ /* 0x004fea0003800000 */
.L_x_79:
[----:B--2---:R2:W4:Y:S02]  /*3fd0*/  SYNCS.PHASECHK.TRANS64.TRYWAIT P0, [R0+URZ], R2 ;  /* 0x00000002000075a7 */ /* 0x00452400080011ff */
[----:B----4-:R-:W-:Y:S05]  /*3fe0*/  @!P0 NANOSLEEP.SYNCS 0x989680 ;  /* 0x009896800000895d */ /* 0x010fea0003900000 */
[----:B------:R-:W4:Y:S02]  /*3ff0*/  @!P0 SYNCS.PHASECHK.TRANS64 P0, [R0+URZ], R2 ;  /* 0x00000002000085a7 */ /* 0x000f2400080010ff */
[----:B----4-:R-:W-:Y:S05]  /*4000*/  @!P0 BRA `(.L_x_79) ;  /* 0xfffffffc00f08947 */ /* 0x010fea000383ffff */
[----:B------:R-:W-:Y:S05]  /*4010*/  BRA `(.L_x_78) ;  /* 0x00000000000c7947 */ /* 0x000fea0003800000 */
.L_x_74:
[----:B------:R-:W-:-:S04]  /*4020*/  UIADD3 UR4, UPT, UPT, UR26, 0x100, URZ ;  /* 0x000001001a047890 */ /* 0x000fc8000fffe0ff */
[----:B------:R-:W-:-:S09]  /*4030*/  UPRMT UR4, UR49, 0x654, UR4 ;  /* 0x0000065431047896 */ /* 0x000fd20008000004 */
[----:B------:R-:W-:Y:S03]  /*4040*/  SYNCS.ARRIVE.TRANS64.RED.A1T0 RZ, [UR4], RZ ;  /* 0x000000ffffff79a7 */ /* 0x000fe60008100404 */
.L_x_78:
[----:B-12---:R-:W-:Y:S01]  /*4050*/  SHF.L.U32 R2, RZ, 0x1f, RZ ;  /* 0x0000001fff027819 */ /* 0x006fe200000006ff */
[----:B------:R-:W-:Y:S01]  /*4060*/  UIADD3 UR4, UPT, UPT, UR26, 0x100, URZ ;  /* 0x000001001a047890 */ /* 0x000fe2000fffe0ff */
[----:B------:R-:W-:Y:S02]  /*4070*/  PLOP3.LUT P0, PT, PT, PT, UP1, 0x80, 0x8 ;  /* 0x000000000008781c */ /* 0x000fe40003f0f018 */
[----:B------:R-:W1:Y:S02]  /*4080*/  SYNCS.PHASECHK.TRANS64.TRYWAIT P1, [UR26+0x100], R2 ;  /* 0x00010002ff0075a7 */ /* 0x000e64000802111a */
[----:B-1----:R-:W-:Y:S09]  /*4090*/  @!P1 BRA `(.L_x_80) ;  /* 0x0000005400089947 */ /* 0x002ff20003800000 */
.L_x_175:
[----:B------:R-:W-:Y:S01]  /*40a0*/  @!UP1 UPRMT UR4, UR49, 0x654, UR4 ;  /* 0x0000065431049896 */ /* 0x000fe20008000004 */
[----:B------:R-:W-:Y:S01]  /*40b0*/  UMOV UR5, 0xffff ;  /* 0x0000ffff00057882 */ /* 0x000fe20000000000 */
[----:B------:R-:W-:-:S07]  /*40c0*/  UMOV UR6, 0x1 ;  /* 0x0000000100067882 */ /* 0x000fce0000000000 */
[----:B------:R-:W-:Y:S01]  /*40d0*/  @!P0 SYNCS.ARRIVE.TRANS64.RED.A1T0 RZ, [UR4], RZ ;  /* 0x000000ffffff89a7 */ /* 0x000fe20008100404 */
[----:B------:R-:W-:Y:S01]  /*40e0*/  NOP ;  /* 0x0000000000007918 */ /* 0x000fe20000000000 */
[----:B-1----:R-:W1:Y:S01]  /*40f0*/  LDS R0, [UR8+0x14] ;  /* 0x00001408ff007984 */ /* 0x002e620008000800 */
[----:B------:R-:W-:-:S04]  /*4100*/  ULOP3.LUT UR4, UR44, 0xffff, URZ, 0xc0, !UPT ;  /* 0x0000ffff2c047892 */ /* 0x000fc8000f8ec0ff */
[----:B------:R-:W-:-:S04]  /*4110*/  USHF.R.U32.HI UR4, URZ, 0x5, UR4 ;  /* 0x00000005ff047899 */ /* 0x000fc80008011604 */
[----:B------:R-:W-:Y:S02]  /*4120*/  USHF.L.U32 UR5, UR5, UR4, URZ ;  /* 0x0000000405057299 */ /* 0x000fe400080006ff */
[----:B------:R-:W-:-:S04]  /*4130*/  USHF.L.U32 UR4, UR6, UR4, URZ ;  /* 0x0000000406047299 */ /* 0x000fc800080006ff */
[----:B-1----:R-:W-:-:S04]  /*4140*/  LOP3.LUT R0, R0, UR5, RZ, 0xc0, !PT ;  /* 0x0000000500007c12 */ /* 0x002fc8000f8ec0ff */
[----:B------:R-:W-:-:S13]  /*4150*/  ISETP.NE.AND P0, PT, R0, UR5, PT ;  /* 0x0000000500007c0c */ /* 0x000fda000bf05270 */
[----:B------:R-:W-:Y:S05]  /*4160*/  @P0 BRA `(.L_x_81) ;  /* 0x0000000000580947 */ /* 0x000fea0003800000 */
[----:B------:R-:W1:Y:S02]  /*4170*/  LDS R0, [UR8+0x18] ;  /* 0x00001808ff007984 */ /* 0x000e640008000800 */
[----:B-1----:R-:W-:-:S04]  /*4180*/  LOP3.LUT R0, R0, UR4, RZ, 0xc0, !PT ;  /* 0x0000000400007c12 */ /* 0x002fc8000f8ec0ff */
[----:B------:R-:W-:-:S13]  /*4190*/  ISETP.NE.AND P0, PT, R0, UR4, PT ;  /* 0x0000000400007c0c */ /* 0x000fda000bf05270 */
[----:B------:R-:W-:Y:S05]  /*41a0*/  @P0 BRA `(.L_x_82) ;  /* 0x00000000003c0947 */ /* 0x000fea0003800000 */
[----:B------:R-:W1:Y:S01]  /*41b0*/  S2R R2, SR_LANEID ;  /* 0x0000000000027919 */ /* 0x000e620000000000 */
[----:B------:R-:W-:-:S06]  /*41c0*/  ULOP3.LUT UR5, URZ, UR5, URZ, 0x33, !UPT ;  /* 0x00000005ff057292 */ /* 0x000fcc000f8e33ff */
[----:B------:R-:W-:-:S04]  /*41d0*/  IMAD.U32 R0, RZ, RZ, UR5 ;  /* 0x00000005ff007e24 */ /* 0x000fc8000f8e00ff */
[----:B------:R2:W4:Y:S02]  /*41e0*/  REDUX UR7, R0 ;  /* 0x00000000000773c4 */ /* 0x0005240000000000 */
[----:B------:R1:W-:Y:S01]  /*41f0*/  UTCATOMSWS.AND URZ, UR5 ;  /* 0x0000000500ff79e3 */ /* 0x0003e20008000000 */
[----:B--2---:R-:W-:Y:S01]  /*4200*/  LOP3.LUT R0, RZ, UR4, RZ, 0x33, !PT ;  /* 0x00000004ff007c12 */ /* 0x004fe2000f8e33ff */
[----:B------:R-:W-:Y:S02]  /*4210*/  VOTEU.ANY UR4, UPT, PT ;  /* 0x0000000000047886 */ /* 0x000fe400038e0100 */
[----:B------:R-:W-:Y:S02]  /*4220*/  UFLO.U32 UR4, UR4 ;  /* 0x00000004000472bd */ /* 0x000fe400080e0000 */
[----:B------:R-:W2:Y:S04]  /*4230*/  REDUX UR6, R0 ;  /* 0x00000000000673c4 */ /* 0x000ea80000000000 */
[----:B-1----:R-:W-:-:S02]  /*4240*/  ISETP.EQ.U32.AND P0, PT, R2, UR4, PT ;  /* 0x0000000402007c0c */ /* 0x002fc4000bf02070 */
[----:B----4-:R-:W-:-:S11]  /*4250*/  MOV R2, UR7 ;  /* 0x0000000700027c02 */ /* 0x010fd60008000f00 */
[----:B------:R1:W-:Y:S01]  /*4260*/  @P0 ATOMS.AND RZ, [UR8+0x14], R2 ;  /* 0x00001402ffff098c */ /* 0x0003e2000a800008 */
[----:B--2---:R-:W-:-:S05]  /*4270*/  IMAD.U32 R0, RZ, RZ, UR6 ;  /* 0x00000006ff007e24 */ /* 0x004fca000f8e00ff */
[----:B------:R1:W-:Y:S01]  /*4280*/  @P0 ATOMS.AND RZ, [UR8+0x18], R0 ;  /* 0x00001800ffff098c */ /* 0x0003e2000a800008 */
[----:B------:R-:W-:Y:S05]  /*4290*/  BRA `(.L_x_83) ;  /* 0x0000000000147947 */ /* 0x000fea0003800000 */
.L_x_82:
[----:B------:R-:W-:Y:S02]  /*42a0*/  MOV R2, 0x42c0 ;  /* 0x000042c000027802 */ /* 0x000fe40000000f00 */
[----:B---3-5:R-:W-:Y:S05]  /*42b0*/  CALL.REL.NOINC `($__internal_0_$__cuda_sm10x_tcgen05_guardrail_trap_col_being_dealloced_not_returned_by_alloc) ;  /* 0x0000005400e87944 */ /* 0x028fea0003c00000 */
[----:B------:R-:W-:Y:S05]  /*42c0*/  BRA `(.L_x_83) ;  /* 0x0000000000087947 */ /* 0x000fea0003800000 */
.L_x_81:
[----:B------:R-:W-:Y:S02]  /*42d0*/  MOV R2, 0x42f0 ;  /* 0x000042f000027802 */ /* 0x000fe40000000f00 */
[----:B---3-5:R-:W-:Y:S05]  /*42e0*/  CALL.REL.NOINC `($__internal_2_$__cuda_sm10x_tcgen05_guardrail_trap_unallocated_columns_being_dealloced) ;  /* 0x0000005400f47944 */ /* 0x028fea0003c00000 */
.L_x_83:
[----:B------:R-:W-:Y:S01]  /*42f0*/  NOP ;  /* 0x0000000000007918 */ /* 0x000fe20000000000 */
[----:B------:R-:W-:Y:S05]  /*4300*/  EXIT ;  /* 0x000000000000794d */ /* 0x000fea0003800000 */
.L_x_54:
[----:B------:R-:W-:-:S09]  /*4310*/  UISETP.NE.OR UP0, UPT, UR18, 0x3, !UP4 ;  /* 0x000000031200788c */ /* 0x000fd2000e705670 */
[----:B------:R-:W-:Y:S05]  /*4320*/  BRA.U UP0, `(.L_x_84) ;  /* 0x0000001100e87547 */ /* 0x000fea000b800000 */
[----:B------:R-:W2:Y:S01]  /*4330*/  LDCU.64 UR4, c[0x0][0x888] ;  /* 0x00011100ff0477ac */ /* 0x000ea20008000a00 */
[----:B------:R-:W3:Y:S01]  /*4340*/  LDC.64 R12, c[0x0][0x348] ;  /* 0x0000d200ff0c7b82 */ /* 0x000ee20000000a00 */
[----:B------:R-:W-:Y:S02]  /*4350*/  HFMA2 R9, -RZ, RZ, 0, 0 ;  /* 0x00000000ff097431 */ /* 0x000fe400000001ff */
[----:B------:R-:W-:Y:S01]  /*4360*/  IMAD.MOV.U32 R11, RZ, RZ, 0x1 ;  /* 0x00000001ff0b7424 */ /* 0x000fe200078e00ff */
[----:B------:R-:W4:Y:S01]  /*4370*/  LDCU UR46, c[0x0][0x370] ;  /* 0x00006e00ff2e77ac */ /* 0x000f220008000800 */
[----:B------:R-:W-:Y:S01]  /*4380*/  IMAD.MOV.U32 R10, RZ, RZ, RZ ;  /* 0x000000ffff0a7224 */ /* 0x000fe200078e00ff */
[----:B------:R-:W-:Y:S01]  /*4390*/  MOV R3, 0x1000 ;  /* 0x0000100000037802 */ /* 0x000fe20000000f00 */
[----:B------:R-:W4:Y:S01]  /*43a0*/  LDCU.128 UR48, c[0x0][0xb10] ;  /* 0x00016200ff3077ac */ /* 0x000f220008000c00 */
[----:B------:R-:W1:Y:S01]  /*43b0*/  LDCU UR37, c[0x0][0x374] ;  /* 0x00006e80ff2577ac */ /* 0x000e620008000800 */
[----:B------:R-:W1:Y:S01]  /*43c0*/  LDCU.64 UR38, c[0x0][0x890] ;  /* 0x00011200ff2677ac */ /* 0x000e620008000a00 */
[----:B--2---:R-:W-:Y:S01]  /*43d0*/  UISETP.NE.U32.AND UP0, UPT, UR4, URZ, UPT ;  /* 0x000000ff0400728c */ /* 0x004fe2000bf05070 */
[----:B------:R-:W2:Y:S01]  /*43e0*/  LDCU UR15, c[0x0][0xb0c] ;  /* 0x00016180ff0f77ac */ /* 0x000ea20008000800 */
[----:B------:R-:W3:Y:S01]  /*43f0*/  LDCU UR56, c[0x0][0xb20] ;  /* 0x00016400ff3877ac */ /* 0x000ee20008000800 */
[----:B------:R-:W3:Y:S01]  /*4400*/  LDCU UR4, c[0x0][0xb30] ;  /* 0x00016600ff0477ac */ /* 0x000ee20008000800 */
[----:B------:R-:W-:Y:S01]  /*4410*/  UMOV UR21, 0x400 ;  /* 0x0000040000157882 */ /* 0x000fe20000000000 */
[----:B----4-:R-:W-:-:S02]  /*4420*/  UIMAD.WIDE.U32 UR6, UR46, UR48, URZ ;  /* 0x000000302e0672a5 */ /* 0x010fc4000f8e00ff */
[----:B-1----:R-:W-:Y:S02]  /*4430*/  UIMAD.WIDE.U32 UR8, UR37, UR51, URZ ;  /* 0x00000033250872a5 */ /* 0x002fe4000f8e00ff */
[----:B------:R-:W-:Y:S02]  /*4440*/  ULEA UR21, UR47, UR21, 0x18 ;  /* 0x000000152f157291 */ /* 0x000fe4000f8ec0ff */
[----:B------:R-:W-:Y:S02]  /*4450*/  UISETP.NE.AND.EX UP6, UPT, UR5, URZ, UPT, UP0 ;  /* 0x000000ff0500728c */ /* 0x000fe4000bfc5300 */
[----:B------:R-:W-:Y:S02]  /*4460*/  UISETP.NE.AND UP0, UPT, UR45, 0x1, UPT ;  /* 0x000000012d00788c */ /* 0x000fe4000bf05270 */
[----:B------:R-:W-:Y:S02]  /*4470*/  UISETP.NE.U32.AND UP0, UPT, UR38, URZ, UPT ;  /* 0x000000ff2600728c */ /* 0x000fe4000bf05070 */
[----:B------:R-:W-:Y:S01]  /*4480*/  UIADD3 UR52, UPT, UPT, UR21, 0x48, URZ ;  /* 0x0000004815347890 */ /* 0x000fe2000fffe0ff */
[----:B------:R-:W-:Y:S01]  /*4490*/  UMOV UR6, UR7 ;  /* 0x0000000700067c82 */ /* 0x000fe20008000000 */
[----:B------:R-:W-:Y:S01]  /*44a0*/  UMOV UR53, UR9 ;  /* 0x0000000900357c82 */ /* 0x000fe20008000000 */
[----:B------:R-:W-:-:S02]  /*44b0*/  UISETP.GE.AND UP2, UPT, UR45, 0x1, UPT ;  /* 0x000000012d00788c */ /* 0x000fc4000bf46270 */
[----:B------:R-:W-:Y:S02]  /*44c0*/  UISETP.NE.AND.EX UP5, UPT, UR39, URZ, UPT, UP0 ;  /* 0x000000ff2700728c */ /* 0x000fe4000bfa5300 */
[----:B------:R-:W-:Y:S01]  /*44d0*/  UPLOP3.LUT UP3, UPT, UPT, UPT, UPT, 0x40, 0x4 ;  /* 0x000000000004789c */ /* 0x000fe20003f6e870 */
[----:B------:R-:W1:Y:S01]  /*44e0*/  LDCU.64 UR22, c[0x0][0xb28] ;  /* 0x00016500ff1677ac */ /* 0x000e620008000a00 */
[----:B--2---:R-:W-:Y:S02]  /*44f0*/  UISETP.NE.AND UP2, UPT, UR15, 0x1, UPT ;  /* 0x000000010f00788c */ /* 0x004fe4000bf45270 */
[----:B------:R-:W-:Y:S02]  /*4500*/  UIADD3 UR41, UPT, UPT, UR21, 0x30, URZ ;  /* 0x0000003015297890 */ /* 0x000fe4000fffe0ff */
[----:B------:R-:W-:Y:S02]  /*4510*/  UIADD3 UR33, UPT, UPT, UR21, 0x38, URZ ;  /* 0x0000003815217890 */ /* 0x000fe4000fffe0ff */
[----:B------:R-:W-:-:S02]  /*4520*/  UIADD3 UR25, UPT, UPT, UR21, 0x40, URZ ;  /* 0x0000004015197890 */ /* 0x000fc4000fffe0ff */
[----:B------:R-:W-:Y:S02]  /*4530*/  UPRMT UR52, UR47, 0x654, UR52 ;  /* 0x000006542f347896 */ /* 0x000fe40008000034 */
[----:B------:R-:W-:Y:S02]  /*4540*/  USHF.R.U32.HI UR54, URZ, UR49, UR6 ;  /* 0x00000031ff367299 */ /* 0x000fe40008011606 */
[----:B---3--:R-:W-:Y:S02]  /*4550*/  USHF.R.U32.HI UR53, URZ, UR56, UR53 ;  /* 0x00000038ff357299 */ /* 0x008fe40008011635 */
[----:B------:R-:W-:Y:S02]  /*4560*/  UISETP.NE.AND UP0, UPT, UR50, 0x1, UPT ;  /* 0x000000013200788c */ /* 0x000fe4000bf05270 */
[----:B------:R-:W-:-:S11]  /*4570*/  UISETP.NE.AND UP4, UPT, UR4, 0x1, UPT ;  /* 0x000000010400788c */ /* 0x000fd6000bf85270 */
.L_x_95:
[C---:B------:R-:W-:Y:S02]  /*4580*/  LEA R8, R10.reuse, UR21, 0x3 ;  /* 0x000000150a087c11 */ /* 0x040fe4000f8e18ff */
[----:B------:R-:W-:Y:S02]  /*4590*/  SHF.L.U32 R0, R9, 0x1f, RZ ;  /* 0x0000001f09007819 */ /* 0x000fe400000006ff */
[----:B------:R-:W-:Y:S02]  /*45a0*/  LEA R4, R10, UR21, 0x4 ;  /* 0x000000150a047c11 */ /* 0x000fe4000f8e20ff */
[----:B--2---:R-:W2:Y:S02]  /*45b0*/  SYNCS.PHASECHK.TRANS64.TRYWAIT P0, [R8+URZ+0x80], R0 ;  /* 0x00008000080075a7 */ /* 0x004ea400080011ff */
[----:B--2---:R-:W-:Y:S05]  /*45c0*/  @!P0 BRA `(.L_x_85) ;  /* 0x0000004c00d48947 */ /* 0x004fea0003800000 */
.L_x_176:
[----:B------:R-:W3:Y:S01]  /*45d0*/  LDS.128 R4, [R4+0x110] ;  /* 0x0001100004047984 */ /* 0x000ee20000000c00 */
[----:B------:R-:W-:Y:S01]  /*45e0*/  UISETP.GE.AND UP0, UPT, UR45, 0x1, UPT ;  /* 0x000000012d00788c */ /* 0x000fe2000bf06270 */
[----:B------:R-:W-:Y:S01]  /*45f0*/  @!PT LDS RZ, [RZ] ;  /* 0x00000000fffff984 */ /* 0x000fe20000000800 */
[----:B------:R-:W-:Y:S01]  /*4600*/  @!PT LDS RZ, [RZ] ;  /* 0x00000000fffff984 */ /* 0x000fe20000000800 */
[----:B------:R-:W-:Y:S01]  /*4610*/  @!PT LDS RZ, [RZ] ;  /* 0x00000000fffff984 */ /* 0x000fe20000000800 */
[----:B------:R-:W-:Y:S01]  /*4620*/  @!PT LDS RZ, [RZ] ;  /* 0x00000000fffff984 */ /* 0x000fe20000000800 */
[----:B------:R4:W-:Y:S06]  /*4630*/  MEMBAR.ALL.CTA ;  /* 0x0000000000007992 */ /* 0x0009ec0000008000 */
[----:B----4-:R-:W4:Y:S01]  /*4640*/  FENCE.VIEW.ASYNC.S ;  /* 0x00000000000073c6 */ /* 0x010f220000000000 */
[----:B---3--:R-:W-:Y:S11]  /*4650*/  LOP3.LUT P0, RZ, R6, 0x1, RZ, 0xc0, !PT ;  /* 0x0000000106ff7812 */ /* 0x008ff6000780c0ff */
[----:B------:R-:W-:Y:S02]  /*4660*/  @!UPT UIADD3 URZ, UPT, UPT, URZ, URZ, URZ ;  /* 0x000000fffffff290 */ /* 0x000fe4000fffe0ff */
[----:B----4-:R-:W-:Y:S01]  /*4670*/  VOTEU.ANY UP2, P0 ;  /* 0x0000000000ff7886 */ /* 0x010fe20000040100 */
[----:B------:R-:W-:Y:S11]  /*4680*/  PLOP3.LUT P0, PT, PT, PT, UP2, 0x80, 0x8 ;  /* 0x000000000008781c */ /* 0x000ff60003f0f028 */
[----:B------:R-:W-:Y:S02]  /*4690*/  @!UPT UIADD3 URZ, UPT, UPT, URZ, URZ, URZ ;  /* 0x000000fffffff290 */ /* 0x000fe4000fffe0ff */
[----:B--2---:R-:W-:Y:S02]  /*46a0*/  @P0 SHF.R.U32.HI R0, RZ, 0x10, R5 ;  /* 0x00000010ff000819 */ /* 0x004fe40000011605 */
[----:B------:R-:W-:Y:S02]  /*46b0*/  @P0 MOV R2, R4 ;  /* 0x0000000400020202 */ /* 0x000fe40000000f00 */
[----:B------:R-:W-:Y:S01]  /*46c0*/  @P0 R2UR UR4, R0 ;  /* 0x00000000000402ca */ /* 0x000fe200000e0000 */
[----:B------:R-:W-:Y:S01]  /*46d0*/  VIADD R0, R8, 0x90 ;  /* 0x0000009008007836 */ /* 0x000fe20000000000 */
[----:B------:R-:W-:Y:S02]  /*46e0*/  @P0 LOP3.LUT R4, R5, 0xffff, RZ, 0xc0, !PT ;  /* 0x0000ffff05040812 */ /* 0x000fe400078ec0ff */
[----:B------:R-:W-:Y:S02]  /*46f0*/  @P0 R2UR UR6, R2 ;  /* 0x00000000020602ca */ /* 0x000fe400000e0000 */
[----:B------:R-:W-:Y:S02]  /*4700*/  PRMT R0, RZ, 0x654, R0 ;  /* 0x00000654ff007816 */ /* 0x000fe40000000000 */
[----:B------:R-:W-:Y:S02]  /*4710*/  @P0 R2UR UR5, R4 ;  /* 0x00000000040502ca */ /* 0x000fe400000e0000 */
[----:B------:R2:W-:Y:S03]  /*4720*/  SYNCS.ARRIVE.TRANS64.RED.A1T0 RZ, [R0+URZ], RZ ;  /* 0x000000ff00ff79a7 */ /* 0x0005e600081004ff */
[----:B------:R-:W-:Y:S04]  /*4730*/  @UP2 UMOV UR29, UR4 ;  /* 0x00000004001d2c82 */ /* 0x000fe80008000000 */
[----:B------:R-:W-:Y:S04]  /*4740*/  @UP2 UMOV UR14, UR6 ;  /* 0x00000006000e2c82 */ /* 0x000fe80008000000 */
[----:B------:R-:W-:Y:S01]  /*4750*/  @UP2 UMOV UR13, UR5 ;  /* 0x00000005000d2c82 */ /* 0x000fe20008000000 */
[----:B------:R-:W-:Y:S05]  /*4760*/  BRA.U !UP0, `(.L_x_86) ;  /* 0x0000000108c07547 */ /* 0x000fea000b800000 */
[----:B------:R-:W-:Y:S02]  /*4770*/  UIMAD.WIDE.U32 UR16, UR13, UR51, URZ ;  /* 0x000000330d1072a5 */ /* 0x000fe4000f8e00ff */
[----:B------:R-:W-:Y:S02]  /*4780*/  UP2UR UR20, UPR, URZ, 0x4 ;  /* 0x00000004ff147883 */ /* 0x000fe40008000000 */
[----:B------:R-:W-:Y:S02]  /*4790*/  UISETP.NE.AND UP2, UPT, UR50, 0x1, UPT ;  /* 0x000000013200788c */ /* 0x000fe4000bf45270 */
[----:B------:R-:W-:Y:S02]  /*47a0*/  UIMAD.WIDE.U32 UR18, UR14, UR48, URZ ;  /* 0x000000300e1272a5 */ /* 0x000fe4000f8e00ff */
[----:B------:R-:W-:Y:S02]  /*47b0*/  USEL UR4, UR37, UR53, !UP2 ;  /* 0x0000003525047287 */ /* 0x000fe4000d000000 */
[----:B------:R-:W-:Y:S02]  /*47c0*/  UISETP.NE.AND UP0, UPT, UR15, 0x1, UPT ;  /* 0x000000010f00788c */ /* 0x000fe4000bf05270 */
[----:B------:R-:W-:Y:S02]  /*47d0*/  UP2UR UR24, UPR, URZ, 0x2 ;  /* 0x00000002ff187883 */ /* 0x000fe40008000000 */
[----:B------:R-:W-:Y:S02]  /*47e0*/  UISETP.NE.AND UP1, UPT, UR45, 0x1, UPT ;  /* 0x000000012d00788c */ /* 0x000fe4000bf25270 */
[----:B-1----:R-:W-:Y:S02]  /*47f0*/  UIMAD.WIDE.U32 UR8, UR4, UR22, URZ ;  /* 0x00000016040872a5 */ /* 0x002fe4000f8e00ff */
[----:B------:R-:W-:Y:S01]  /*4800*/  USEL UR7, UR46, UR54, !UP0 ;  /* 0x000000362e077287 */ /* 0x000fe2000c000000 */
[----:B------:R-:W-:Y:S02]  /*4810*/  UMOV UR5, UR17 ;  /* 0x0000001100057c82 */ /* 0x000fe40008000000 */
[----:B------:R-:W-:Y:S02]  /*4820*/  USHF.R.U32.HI UR6, URZ, UR56, UR5 ;  /* 0x00000038ff067299 */ /* 0x000fe40008011605 */
[----:B------:R-:W-:Y:S02]  /*4830*/  UIMAD.WIDE.U32 UR10, UR7, UR22, URZ ;  /* 0x00000016070a72a5 */ /* 0x000fe4000f8e00ff */
[----:B------:R-:W-:Y:S02]  /*4840*/  USEL UR6, UR13, UR6, !UP2 ;  /* 0x000000060d067287 */ /* 0x000fe4000d000000 */
[----:B------:R-:W-:Y:S01]  /*4850*/  UISETP.NE.AND UP2, UPT, UR20, URZ, UPT ;  /* 0x000000ff1400728c */ /* 0x000fe2000bf45270 */
[----:B------:R-:W-:Y:S02]  /*4860*/  UMOV UR5, UR19 ;  /* 0x0000001300057c82 */ /* 0x000fe40008000000 */
[----:B------:R-:W-:Y:S03]  /*4870*/  USHF.R.U32.HI UR12, URZ, UR49, UR5 ;  /* 0x00000031ff0c7299 */ /* 0x000fe60008011605 */
[----:B------:R-:W-:Y:S02]  /*4880*/  UMOV UR5, UR9 ;  /* 0x0000000900057c82 */ /* 0x000fe40008000000 */
[----:B------:R-:W-:Y:S03]  /*4890*/  @UP1 USHF.R.U32.HI UR4, URZ, UR23, UR5 ;  /* 0x00000017ff041299 */ /* 0x000fe60008011605 */
[----:B------:R-:W-:Y:S01]  /*48a0*/  UMOV UR5, UR11 ;  /* 0x0000000b00057c82 */ /* 0x000fe20008000000 */
[----:B------:R-:W-:Y:S02]  /*48b0*/  UIMAD UR4, UR45, UR4, URZ ;  /* 0x000000042d0472a4 */ /* 0x000fe4000f8e02ff */
[----:B------:R-:W-:Y:S02]  /*48c0*/  @UP1 USHF.R.U32.HI UR7, URZ, UR23, UR5 ;  /* 0x00000017ff071299 */ /* 0x000fe40008011605 */
[----:B------:R-:W-:Y:S02]  /*48d0*/  USEL UR5, UR14, UR12, !UP0 ;  /* 0x0000000c0e057287 */ /* 0x000fe4000c000000 */
[----:B------:R-:W-:Y:S02]  /*48e0*/  UIMAD.WIDE.U32 UR10, UR6, UR22, URZ ;  /* 0x00000016060a72a5 */ /* 0x000fe4000f8e00ff */
[----:B------:R-:W-:Y:S02]  /*48f0*/  UIMAD UR8, UR45, UR7, URZ ;  /* 0x000000072d0872a4 */ /* 0x000fe4000f8e02ff */
[----:B------:R-:W-:Y:S03]  /*4900*/  UISETP.GE.AND UP0, UPT, UR6, UR4, UPT ;  /* 0x000000040600728c */ /* 0x000fe6000bf06270 */
[----:B------:R-:W-:Y:S01]  /*4910*/  UMOV UR4, UR11 ;  /* 0x0000000b00047c82 */ /* 0x000fe20008000000 */
[----:B------:R-:W-:Y:S02]  /*4920*/  UISETP.GE.OR UP0, UPT, UR5, UR8, UP0 ;  /* 0x000000080500728c */ /* 0x000fe40008706670 */
[----:B------:R-:W-:Y:S02]  /*4930*/  USHF.R.U32.HI UR4, URZ, UR23, UR4 ;  /* 0x00000017ff047299 */ /* 0x000fe40008011604 */
[----:B------:R-:W-:Y:S02]  /*4940*/  UIMAD.WIDE.U32 UR8, UR5, UR22, URZ ;  /* 0x00000016050872a5 */ /* 0x000fe4000f8e00ff */
[----:B------:R-:W-:Y:S04]  /*4950*/  USEL UR10, UR6, UR4, !UP1 ;  /* 0x00000004060a7287 */ /* 0x000fe8000c800000 */
[----:B------:R-:W-:Y:S01]  /*4960*/  UIADD3 UR11, UPT, UPT, -UR10, URZ, URZ ;  /* 0x000000ff0a0b7290 */ /* 0x000fe2000fffe1ff */
[----:B------:R-:W-:Y:S02]  /*4970*/  @!UP0 UMOV UR4, UR9 ;  /* 0x0000000900048c82 */ /* 0x000fe40008000000 */
[----:B------:R-:W-:Y:S02]  /*4980*/  @!UP0 USHF.R.U32.HI UR4, URZ, UR23, UR4 ;  /* 0x00000017ff048299 */ /* 0x000fe40008011604 */
[----:B------:R-:W-:Y:S02]  /*4990*/  UIMAD UR8, UR45, UR11, UR6 ;  /* 0x0000000b2d0872a4 */ /* 0x000fe4000f8e0206 */
[----:B------:R-:W-:Y:S02]  /*49a0*/  @!UP0 USEL UR4, UR5, UR4, !UP1 ;  /* 0x0000000405048287 */ /* 0x000fe4000c800000 */
[----:B------:R-:W-:Y:S02]  /*49b0*/  UISETP.NE.AND UP1, UPT, UR24, URZ, UPT ;  /* 0x000000ff1800728c */ /* 0x000fe4000bf25270 */
[----:B------:R-:W-:Y:S02]  /*49c0*/  @!UP0 UIMAD UR7, UR7, UR8, UR4 ;  /* 0x00000008070782a4 */ /* 0x000fe4000f8e0204 */
[----:B------:R-:W-:Y:S02]  /*49d0*/  @!UP0 UIADD3 UR9, UPT, UPT, UR10, -UR4, URZ ;  /* 0x800000040a098290 */ /* 0x000fe4000fffe0ff */
[----:B------:R-:W-:Y:S02]  /*49e0*/  UIADD3 UR8, UPT, UPT, -UR6, URZ, URZ ;  /* 0x000000ff06087290 */ /* 0x000fe4000fffe1ff */
[----:B------:R-:W-:Y:S02]  /*49f0*/  UIADD3 UR4, UPT, UPT, -UR5, URZ, URZ ;  /* 0x000000ff05047290 */ /* 0x000fe4000fffe1ff */
[----:B------:R-:W-:Y:S03]  /*4a00*/  @!UP0 UIMAD UR6, UR9, UR45, UR5 ;  /* 0x0000002d090682a4 */ /* 0x000fe6000f8e0205 */
[----:B------:R-:W-:Y:S01]  /*4a10*/  @!UP0 UMOV UR5, UR7 ;  /* 0x0000000700058c82 */ /* 0x000fe20008000000 */
[----:B------:R-:W-:Y:S02]  /*4a20*/  UIMAD UR7, UR15, UR4, UR14 ;  /* 0x000000040f0772a4 */ /* 0x000fe4000f8e020e */
[----:B------:R-:W-:Y:S02]  /*4a30*/  UIMAD UR4, UR50, UR8, UR13 ;  /* 0x00000008320472a4 */ /* 0x000fe4000f8e020d */
[----:B------:R-:W-:Y:S02]  /*4a40*/  UIMAD UR14, UR5, UR15, UR7 ;  /* 0x0000000f050e72a4 */ /* 0x000fe4000f8e0207 */
[----:B------:R-:W-:Y:S11]  /*4a50*/  UIMAD UR13, UR6, UR50, UR4 ;  /* 0x00000032060d72a4 */ /* 0x000ff6000f8e0204 */
[----:B------:R-:W-:Y:S01]  /*4a60*/  @!UPT UIADD3 URZ, UPT, UPT, URZ, URZ, URZ ;  /* 0x000000fffffff290 */ /* 0x000fe2000fffe0ff */
.L_x_86:
[----:B------:R-:W3:Y:S01]  /*4a70*/  @!UP4 LDCU.128 UR8, c[0x0][0xb10] ;  /* 0x00016200ff08c7ac */ /* 0x000ee20008000c00 */
[----:B------:R-:W-:Y:S02]  /*4a80*/  ISETP.NE.U32.AND P0, PT, RZ, UR38, PT ;  /* 0x00000026ff007c0c */ /* 0x000fe4000bf05070 */
[----:B------:R-:W-:Y:S02]  /*4a90*/  SHF.L.U32 R4, R11, 0x1f, RZ ;  /* 0x0000001f0b047819 */ /* 0x000fe400000006ff */
[----:B------:R-:W-:Y:S01]  /*4aa0*/  ISETP.NE.AND.EX P0, PT, RZ, UR39, PT, P0 ;  /* 0x00000027ff007c0c */ /* 0x000fe2000bf05300 */
[----:B------:R-:W4:Y:S01]  /*4ab0*/  @!UP4 LDCU UR5, c[0x0][0xb0c] ;  /* 0x00016180ff05c7ac */ /* 0x000f220008000800 */
[----:B------:R-:W-:Y:S02]  /*4ac0*/  USHF.L.U32 UR42, UR30, 0x7, URZ ;  /* 0x000000071e2a7899 */ /* 0x000fe400080006ff */
[----:B------:R-:W-:Y:S02]  /*4ad0*/  USHF.L.U32 UR43, UR31, 0x6, URZ ;  /* 0x000000061f2b7899 */ /* 0x000fe400080006ff */
[----:B---3--:R-:W-:Y:S07]  /*4ae0*/  UIMAD.WIDE.U32 UR6, UR14, UR8, URZ ;  /* 0x000000080e0672a5 */ /* 0x008fee000f8e00ff */
[----:B------:R-:W-:Y:S01]  /*4af0*/  @!UP4 UMOV UR4, UR7 ;  /* 0x000000070004cc82 */ /* 0x000fe20008000000 */
[----:B----4-:R-:W-:Y:S02]  /*4b00*/  @!UP4 UISETP.NE.AND UP0, UPT, UR5, 0x1, UPT ;  /* 0x000000010500c88c */ /* 0x010fe4000bf05270 */
[----:B------:R-:W-:Y:S02]  /*4b10*/  @!UP4 USHF.R.U32.HI UR4, URZ, UR9, UR4 ;  /* 0x00000009ff04c299 */ /* 0x000fe40008011604 */
[----:B------:R-:W-:Y:S02]  /*4b20*/  UIMAD.WIDE.U32 UR6, UR13, UR11, URZ ;  /* 0x0000000b0d0672a5 */ /* 0x000fe4000f8e00ff */
[----:B------:R-:W-:Y:S02]  /*4b30*/  @!UP4 USEL UR8, UR14, UR4, !UP0 ;  /* 0x000000040e08c287 */ /* 0x000fe4000c000000 */
[----:B------:R-:W-:Y:S03]  /*4b40*/  @!UP4 UISETP.NE.AND UP0, UPT, UR10, 0x1, UPT ;  /* 0x000000010a00c88c */ /* 0x000fe6000bf05270 */
[----:B------:R-:W-:Y:S02]  /*4b50*/  @!UP4 UMOV UR6, UR7 ;  /* 0x000000070006cc82 */ /* 0x000fe40008000000 */
[----:B------:R-:W3:Y:S02]  /*4b60*/  @!UP4 LDCU UR4, c[0x0][0xb20] ;  /* 0x00016400ff04c7ac */ /* 0x000ee40008000800 */
[----:B---3--:R-:W-:Y:S04]  /*4b70*/  @!UP4 USHF.R.U32.HI UR6, URZ, UR4, UR6 ;  /* 0x00000004ff06c299 */ /* 0x008fe80008011606 */
[----:B------:R-:W-:Y:S04]  /*4b80*/  @!UP4 USEL UR6, UR13, UR6, !UP0 ;  /* 0x000000060d06c287 */ /* 0x000fe8000c000000 */
[----:B------:R-:W-:Y:S02]  /*4b90*/  @!UP4 UIADD3 UR4, UPT, UPT, -UR8, UR6, URZ ;  /* 0x000000060804c290 */ /* 0x000fe4000fffe1ff */
[----:B------:R-:W-:Y:S02]  /*4ba0*/  @!UP4 UIADD3 UR6, UPT, UPT, UR8, -UR6, URZ ;  /* 0x800000060806c290 */ /* 0x000fe4000fffe0ff */
[----:B------:R-:W-:Y:S02]  /*4bb0*/  @!UP4 UIMAD UR14, UR4, UR5, UR14 ;  /* 0x00000005040ec2a4 */ /* 0x000fe4000f8e020e */
[----:B------:R-:W-:Y:S01]  /*4bc0*/  @!UP4 UIMAD UR13, UR6, UR10, UR13 ;  /* 0x0000000a060dc2a4 */ /* 0x000fe2000f8e020d */
[----:B------:R-:W-:Y:S11]  /*4bd0*/  BRA.U UP3, `(.L_x_87) ;  /* 0x0000000103107547 */ /* 0x000ff6000b800000 */
[----:B------:R-:W-:Y:S04]  /*4be0*/  MOV R2, UR55 ;  /* 0x0000003700027c02 */ /* 0x000fe80008000f00 */
[----:B------:R-:W-:Y:S04]  /*4bf0*/  SHF.L.U32 R2, R2, 0x1f, RZ ;  /* 0x0000001f02027819 */ /* 0x000fe800000006ff */
[----:B------:R-:W3:Y:S02]  /*4c00*/  SYNCS.PHASECHK.TRANS64.TRYWAIT P1, [UR21+0x78], R2 ;  /* 0x00007802ff0075a7 */ /* 0x000ee40008021115 */
[----:B---3--:R-:W-:Y:S05]  /*4c10*/  @!P1 BRA `(.L_x_88) ;  /* 0x0000004800549947 */ /* 0x008fea0003800000 */
.L_x_87:
[----:B------:R-:W-:Y:S05]  /*4c20*/  BRA.U !UP5, `(.L_x_89) ;  /* 0x000000010d387547 */ /* 0x000fea000b800000 */
[----:B------:R-:W-:Y:S01]  /*4c30*/  UPLOP3.LUT UP1, UPT, UPT, UPT, UP6, 0x80, 0x8 ;  /* 0x000000000008789c */ /* 0x000fe20003f2f060 */
[----:B--2---:R-:W-:Y:S01]  /*4c40*/  HFMA2 R0, -RZ, RZ, 0, 5.9604644775390625e-08 ;  /* 0x00000001ff007431 */ /* 0x004fe200000001ff */
[----:B------:R-:W2:Y:S01]  /*4c50*/  LDCU.64 UR8, c[0x0][0x358] ;  /* 0x00006b00ff0877ac */ /* 0x000ea20008000a00 */
[----:B------:R-:W-:Y:S03]  /*4c60*/  IMAD.MOV.U32 R46, RZ, RZ, 0x1 ;  /* 0x00000001ff2e7424 */ /* 0x000fe600078e00ff */
[----:B------:R-:W-:Y:S05]  /*4c70*/  PLOP3.LUT P1, PT, PT, PT, UP1, 0x80, 0x8 ;  /* 0x000000000008781c */ /* 0x000fea0003f2f018 */
[----:B------:R-:W3:Y:S01]  /*4c80*/  @UP1 LDCU.64 UR4, c[0x0][0x888] ;  /* 0x00011100ff0417ac */ /* 0x000ee20008000a00 */
[----:B------:R-:W-:Y:S07]  /*4c90*/  @UP1 UIMAD UR6, UR36, UR38, URZ ;  /* 0x00000026240612a4 */ /* 0x000fee000f8e02ff */
[----:B------:R-:W-:Y:S01]  /*4ca0*/  @!P1 PRMT R46, R0, 0x7610, R46 ;  /* 0x00007610002e9816 */ /* 0x000fe2000000002e */
[----:B---3--:R-:W-:Y:S06]  /*4cb0*/  @UP1 UIMAD.WIDE UR4, UR6, 0x4, UR4 ;  /* 0x00000004060418a5 */ /* 0x008fec000f8e0204 */
[----:B------:R-:W-:Y:S01]  /*4cc0*/  IMAD.U32 R6, RZ, RZ, UR4 ;  /* 0x00000004ff067e24 */ /* 0x000fe2000f8e00ff */
[----:B------:R-:W-:Y:S04]  /*4cd0*/  MOV R7, UR5 ;  /* 0x0000000500077c02 */ /* 0x000fe80008000f00 */
[----:B------:R-:W3:Y:S01]  /*4ce0*/  @!UP1 LDCU UR4, c[0x0][0x880] ;  /* 0x00011000ff0497ac */ /* 0x000ee20008000800 */
[----:B--2--5:R4:W5:Y:S02]  /*4cf0*/  @P1 LDG.E R27, desc[UR8][R6.64] ;  /* 0x00000008061b1981 */ /* 0x024964000c1e1900 */
[----:B---34-:R-:W-:Y:S07]  /*4d00*/  @!P1 IMAD.U32 R27, RZ, RZ, UR4 ;  /* 0x00000004ff1b9e24 */ /* 0x018fee000f8e00ff */
.L_x_89:
[----:B-----5:R-:W-:Y:S01]  /*4d10*/  @!P0 FSETP.EQ.AND P2, PT, R27, RZ, PT ;  /* 0x000000ff1b00820b */ /* 0x020fe20003f42000 */
[----:B------:R-:W-:Y:S01]  /*4d20*/  @!UPT UIADD3 URZ, UPT, UPT, URZ, URZ, URZ ;  /* 0x000000fffffff290 */ /* 0x000fe2000fffe0ff */
[----:B------:R-:W-:Y:S11]  /*4d30*/  @!P0 BRA `(.L_x_90) ;  /* 0x0000000000148947 */ /* 0x000ff60003800000 */
[----:B------:R-:W-:Y:S02]  /*4d40*/  LOP3.LUT P0, RZ, R46, 0xff, RZ, 0xc0, !PT ;  /* 0x000000ff2eff7812 */ /* 0x000fe4000780c0ff */
[----:B------:R-:W-:Y:S04]  /*4d50*/  PLOP3.LUT P2, PT, PT, PT, UP1, 0x80, 0x8 ;  /* 0x000000000008781c */ /* 0x000fe80003f4f018 */
[----:B------:R-:W-:Y:S07]  /*4d60*/  PLOP3.LUT P2, PT, P2, PT, PT, 0x8, 0x80 ;  /* 0x000000000080781c */ /* 0x000fee000174e170 */
[----:B------:R-:W-:Y:S11]  /*4d70*/  @P0 FSETP.EQ.AND P2, PT, R27, RZ, PT ;  /* 0x000000ff1b00020b */ /* 0x000ff60003f42000 */
[----:B------:R-:W-:Y:S02]  /*4d80*/  @!UPT UIADD3 URZ, UPT, UPT, URZ, URZ, URZ ;  /* 0x000000fffffff290 */ /* 0x000fe4000fffe0ff */
.L_x_90:
[----:B------:R-:W3:Y:S01]  /*4d90*/  SYNCS.PHASECHK.TRANS64.TRYWAIT P0, [UR21+0x50], R4 ;  /* 0x00005004ff0075a7 */ /* 0x000ee20008001115 */
[----:B------:R-:W-:Y:S04]  /*4da0*/  ELECT P1, URZ, PT ;  /* 0x0000000000ff782f */ /* 0x000fe80003820000 */
[----:B------:R-:W-:Y:S01]  /*4db0*/  PLOP3.LUT P1, PT, P2, P1, PT, 0xf2, 0x2f ;  /* 0x00000000002f781c */ /* 0x000fe20001723e72 */
[----:B------:R-:W-:Y:S01]  /*4dc0*/  @!UPT UIADD3 URZ, UPT, UPT, URZ, URZ, URZ ;  /* 0x000000fffffff290 */ /* 0x000fe2000fffe0ff */
[----:B---3--:R-:W-:Y:S11]  /*4dd0*/  @!P0 BRA `(.L_x_91) ;  /* 0x0000004400fc8947 */ /* 0x008ff60003800000 */
.L_x_179:
[----:B--2---:R-:W-:Y:S01]  /*4de0*/  @!P1 IADD3 R2, P0, PT, R12, 0x580, RZ ;  /* 0x000005800c029810 */ /* 0x004fe20007f1e0ff */
[----:B------:R-:W-:Y:S01]  /*4df0*/  VOTEU.ALL UP0, P1 ;  /* 0x0000000000ff7886 */ /* 0x000fe20000800000 */
[----:B------:R-:W-:Y:S01]  /*4e00*/  UMOV UR6, 0x0 ;  /* 0x0000000000067882 */ /* 0x000fe20000000000 */
[----:B------:R-:W-:Y:S01]  /*4e10*/  UMOV UR7, 0x10000000 ;  /* 0x1000000000077882 */ /* 0x000fe20000000000 */
[----:B------:R-:W-:Y:S01]  /*4e20*/  @!P1 R2UR UR5, R2 ;  /* 0x00000000020592ca */ /* 0x000fe200000e0000 */
[----:B------:R-:W-:Y:S01]  /*4e30*/  @!P1 IMAD.X R0, RZ, RZ, R13, P0 ;  /* 0x000000ffff009224 */ /* 0x000fe200000e060d */
[----:B------:R-:W-:Y:S02]  /*4e40*/  @!UP0 UIADD3 UR40, UPT, UPT, UR21, 0x200, URZ ;  /* 0x0000020015288890 */ /* 0x000fe4000fffe0ff */
[----:B------:R-:W-:Y:S02]  /*4e50*/  @!UP0 UIADD3 UR10, UPT, UPT, UR42, 0x40, URZ ;  /* 0x000000402a0a8890 */ /* 0x000fe4000fffe0ff */
[----:B------:R-:W-:Y:S01]  /*4e60*/  @!P1 R2UR UR4, R0 ;  /* 0x00000000000492ca */ /* 0x000fe200000e0000 */
[----:B------:R-:W-:Y:S01]  /*4e70*/  @!UP0 UIADD3 UR8, UPT, UPT, UR21, 0xa00, URZ ;  /* 0x00000a0015088890 */ /* 0x000fe2000fffe0ff */
[----:B------:R-:W-:Y:S01]  /*4e80*/  @!P1 IMAD.MOV.U32 R0, RZ, RZ, 0x1000 ;  /* 0x00001000ff009424 */ /* 0x000fe200078e00ff */
[----:B------:R-:W-:Y:S01]  /*4e90*/  VOTEU.ALL UP0, P1 ;  /* 0x0000000000ff7886 */ /* 0x000fe20000800000 */
[----:B------:R-:W-:Y:S01]  /*4ea0*/  UMOV UR44, UR36 ;  /* 0x00000024002c7c82 */ /* 0x000fe20008000000 */
[----:B------:R-:W-:Y:S01]  /*4eb0*/  UMOV UR9, UR41 ;  /* 0x0000002900097c82 */ /* 0x000fe20008000000 */
[----:B------:R-:W-:Y:S01]  /*4ec0*/  UMOV UR11, UR43 ;  /* 0x0000002b000b7c82 */ /* 0x000fe20008000000 */
[----:B------:R-:W-:Y:S01]  /*4ed0*/  IMAD.U32 R6, RZ, RZ, UR5 ;  /* 0x00000005ff067e24 */ /* 0x000fe2000f8e00ff */
[----:B------:R-:W-:Y:S05]  /*4ee0*/  UMOV UR12, UR36 ;  /* 0x00000024000c7c82 */ /* 0x000fea0008000000 */
[----:B------:R-:W-:Y:S01]  /*4ef0*/  IMAD.U32 R7, RZ, RZ, UR4 ;  /* 0x00000004ff077e24 */ /* 0x000fe2000f8e00ff */
[----:B------:R-:W-:Y:S04]  /*4f00*/  @!P1 R2UR UR4, R6 ;  /* 0x00000000060492ca */ /* 0x000fe800000e0000 */
[----:B------:R-:W-:Y:S11]  /*4f10*/  @!P1 R2UR UR5, R7 ;  /* 0x00000000070592ca */ /* 0x000ff600000e0000 */
[----:B------:R-:W-:Y:S02]  /*4f20*/  @!UPT UIADD3 URZ, UPT, UPT, URZ, URZ, URZ ;  /* 0x000000fffffff290 */ /* 0x000fe4000fffe0ff */
[----:B------:R-:W-:Y:S01]  /*4f30*/  @!UP0 UTMALDG.3D [UR40], [UR4], desc[UR6] ;  /* 0x00000628040085b4 */ /* 0x000fe20008011000 */
[----:B------:R-:W-:Y:S05]  /*4f40*/  VOTEU.ALL UP0, P1 ;  /* 0x0000000000ff7886 */ /* 0x000fea0000800000 */
[----:B------:R2:W-:Y:S01]  /*4f50*/  @!UP0 UTMALDG.3D [UR8], [UR4], desc[UR6] ;  /* 0x00000608040085b4 */ /* 0x0005e20008011000 */
[----:B------:R3:W-:Y:S01]  /*4f60*/  @!P1 SYNCS.ARRIVE.TRANS64.RED.A0TR RZ, [UR21+0x30], R0 ;  /* 0x00003000ffff99a7 */ /* 0x0007e20008300415 */
[----:B--2---:R-:W-:Y:S09]  /*4f70*/  UPRMT UR4, UR47, 0x654, UR41 ;  /* 0x000006542f047896 */ /* 0x004ff20008000029 */
[----:B------:R-:W-:Y:S01]  /*4f80*/  SYNCS.ARRIVE.TRANS64.RED.A1T0 RZ, [UR4], RZ ;  /* 0x000000ffffff79a7 */ /* 0x000fe20008100404 */
[----:B------:R-:W2:Y:S02]  /*4f90*/  SYNCS.PHASECHK.TRANS64.TRYWAIT P0, [UR21+0x58], R4 ;  /* 0x00005804ff0075a7 */ /* 0x000ea40008001115 */
[----:B--23--:R-:W-:Y:S05]  /*4fa0*/  @!P0 BRA `(.L_x_92) ;  /* 0x0000004400a08947 */ /* 0x00cfea0003800000 */
.L_x_181:
[----:B------:R-:W-:Y:S01]  /*4fb0*/  @!P1 IADD3 R2, P0, PT, R12, 0x580, RZ ;  /* 0x000005800c029810 */ /* 0x000fe20007f1e0ff */
[----:B------:R-:W-:Y:S01]  /*4fc0*/  VOTEU.ALL UP0, P1 ;  /* 0x0000000000ff7886 */ /* 0x000fe20000800000 */
[----:B------:R-:W-:Y:S01]  /*4fd0*/  UMOV UR6, 0x0 ;  /* 0x0000000000067882 */ /* 0x000fe20000000000 */
[----:B------:R-:W-:Y:S01]  /*4fe0*/  UMOV UR7, 0x10000000 ;  /* 0x1000000000077882 */ /* 0x000fe20000000000 */
[----:B------:R-:W-:Y:S01]  /*4ff0*/  @!P1 R2UR UR5, R2 ;  /* 0x00000000020592ca */ /* 0x000fe200000e0000 */
[----:B--2---:R-:W-:Y:S01]  /*5000*/  @!P1 IMAD.X R0, RZ, RZ, R13, P0 ;  /* 0x000000ffff009224 */ /* 0x004fe200000e060d */
[----:B------:R-:W-:Y:S02]  /*5010*/  @!UP0 UIADD3 UR34, UPT, UPT, UR42, 0x10, URZ ;  /* 0x000000102a228890 */ /* 0x000fe4000fffe0ff */
[----:B------:R-:W-:Y:S02]  /*5020*/  @!UP0 UIADD3 UR32, UPT, UPT, UR21, 0x1200, URZ ;  /* 0x0000120015208890 */ /* 0x000fe4000fffe0ff */
[----:B------:R-:W-:Y:S01]  /*5030*/  @!P1 R2UR UR4, R0 ;  /* 0x00000000000492ca */ /* 0x000fe200000e0000 */
[----:B------:R-:W-:Y:S01]  /*5040*/  @!UP0 UIADD3 UR10, UPT, UPT, UR42, 0x50, URZ ;  /* 0x000000502a0a8890 */ /* 0x000fe2000fffe0ff */
[----:B------:R-:W-:Y:S01]  /*5050*/  @!P1 IMAD.MOV.U32 R0, RZ, RZ, 0x1000 ;  /* 0x00001000ff009424 */ /* 0x000fe200078e00ff */
[----:B------:R-:W-:Y:S01]  /*5060*/  @!UP0 UIADD3 UR8, UPT, UPT, UR21, 0x1a00, URZ ;  /* 0x00001a0015088890 */ /* 0x000fe2000fffe0ff */
[----:B------:R-:W-:Y:S01]  /*5070*/  VOTEU.ALL UP0, P1 ;  /* 0x0000000000ff7886 */ /* 0x000fe20000800000 */
[----:B------:R-:W-:Y:S02]  /*5080*/  UMOV UR35, UR43 ;  /* 0x0000002b00237c82 */ /* 0x000fe40008000000 */
[----:B------:R-:W-:Y:S01]  /*5090*/  IMAD.U32 R6, RZ, RZ, UR5 ;  /* 0x00000005ff067e24 */ /* 0x000fe2000f8e00ff */
[----:B------:R-:W-:Y:S01]  /*50a0*/  UMOV UR9, UR33 ;  /* 0x0000002100097c82 */ /* 0x000fe20008000000 */
[----:B------:R-:W-:Y:S01]  /*50b0*/  UMOV UR11, UR43 ;  /* 0x0000002b000b7c82 */ /* 0x000fe20008000000 */
[----:B------:R-:W-:Y:S03]  /*50c0*/  UMOV UR12, UR36 ;  /* 0x00000024000c7c82 */ /* 0x000fe60008000000 */
        /* <DEDUP_REMOVED lines=12> */
.L_x_183:
[----:B------:R-:W-:Y:S01]  /*5190*/  @!P1 IADD3 R2, P0, PT, R12, 0x580, RZ ;  /* 0x000005800c029810 */ /* 0x000fe20007f1e0ff */
[----:B------:R-:W-:Y:S01]  /*51a0*/  VOTEU.ALL UP0, P1 ;  /* 0x0000000000ff7886 */ /* 0x000fe20000800000 */
[----:B------:R-:W-:Y:S01]  /*51b0*/  UMOV UR6, 0x0 ;  /* 0x0000000000067882 */ /* 0x000fe20000000000 */
[----:B------:R-:W-:Y:S01]  /*51c0*/  UMOV UR7, 0x10000000 ;  /* 0x1000000000077882 */ /* 0x000fe20000000000 */
[----:B------:R-:W-:Y:S01]  /*51d0*/  @!P1 R2UR UR5, R2 ;  /* 0x00000000020592ca */ /* 0x000fe200000e0000 */
[----:B--2---:R-:W-:Y:S01]  /*51e0*/  @!P1 IMAD.X R0, RZ, RZ, R13, P0 ;  /* 0x000000ffff009224 */ /* 0x004fe200000e060d */
[----:B------:R-:W-:Y:S01]  /*51f0*/  @!UP0 UIADD3 UR26, UPT, UPT, UR42, 0x20, URZ ;  /* 0x000000202a1a8890 */ /* 0x000fe2000fffe0ff */
[----:B------:R-:W-:Y:S01]  /*5200*/  VIADD R10, R10, 0x1 ;  /* 0x000000010a0a7836 */ /* 0x000fe20000000000 */
        /* <DEDUP_REMOVED lines=10> */
[----:B------:R-:W-:Y:S01]  /*52b0*/  UMOV UR11, UR43 ;  /* 0x0000002b000b7c82 */ /* 0x000fe20008000000 */
[----:B------:R-:W-:Y:S02]  /*52c0*/  UMOV UR12, UR36 ;  /* 0x00000024000c7c82 */ /* 0x000fe40008000000 */
        /* <DEDUP_REMOVED lines=12> */
.L_x_185:
[----:B------:R-:W-:Y:S01]  /*5390*/  UIADD3 UR31, UPT, UPT, UR14, UR63, URZ ;  /* 0x0000003f0e1f7290 */ /* 0x000fe2000fffe0ff */
[----:B------:R-:W-:Y:S01]  /*53a0*/  @!P1 IADD3 R2, P0, PT, R12, 0x580, RZ ;  /* 0x000005800c029810 */ /* 0x000fe20007f1e0ff */
[----:B------:R-:W-:Y:S01]  /*53b0*/  UPLOP3.LUT UP3, UPT, UPT, UPT, UPT, 0x80, 0x8 ;  /* 0x000000000008789c */ /* 0x000fe20003f6f070 */
[----:B------:R-:W-:Y:S01]  /*53c0*/  R2UR UR24, R50 ;  /* 0x00000000321872ca */ /* 0x000fe200000e0000 */
[----:B------:R-:W-:Y:S01]  /*53d0*/  VOTEU.ALL UP0, P1 ;  /* 0x0000000000ff7886 */ /* 0x000fe20000800000 */
[----:B------:R-:W-:Y:S01]  /*53e0*/  @!P1 R2UR UR5, R2 ;  /* 0x00000000020592ca */ /* 0x000fe200000e0000 */
[----:B--2---:R-:W-:Y:S01]  /*53f0*/  @!P1 IMAD.X R0, RZ, RZ, R13, P0 ;  /* 0x000000ffff009224 */ /* 0x004fe200000e060d */
[----:B------:R-:W-:Y:S01]  /*5400*/  UMOV UR6, 0x0 ;  /* 0x0000000000067882 */ /* 0x000fe20000000000 */
[----:B------:R-:W-:Y:S01]  /*5410*/  UMOV UR7, 0x10000000 ;  /* 0x1000000000077882 */ /* 0x000fe20000000000 */
[----:B------:R-:W-:Y:S01]  /*5420*/  @!UP0 UIADD3 UR18, UPT, UPT, UR42, 0x30, URZ ;  /* 0x000000302a128890 */ /* 0x000fe2000fffe0ff */
[----:B------:R-:W-:Y:S01]  /*5430*/  ISETP.NE.AND P0, PT, R10, 0x2, PT ;  /* 0x000000020a00780c */ /* 0x000fe20003f05270 */
[----:B------:R-:W-:Y:S01]  /*5440*/  @!UP0 UIADD3 UR16, UPT, UPT, UR21, 0x3200, URZ ;  /* 0x0000320015108890 */ /* 0x000fe2000fffe0ff */
[----:B------:R-:W-:Y:S01]  /*5450*/  @!P1 R2UR UR4, R0 ;  /* 0x00000000000492ca */ /* 0x000fe200000e0000 */
[----:B------:R-:W-:Y:S01]  /*5460*/  @!UP0 UIADD3 UR17, UPT, UPT, UR21, 0x48, URZ ;  /* 0x0000004815118890 */ /* 0x000fe2000fffe0ff */
[----:B------:R-:W-:Y:S01]  /*5470*/  SEL R0, RZ, 0x1, P0 ;  /* 0x00000001ff007807 */ /* 0x000fe20000000000 */
[----:B------:R-:W-:Y:S01]  /*5480*/  @!UP0 UIADD3 UR10, UPT, UPT, UR42, 0x70, URZ ;  /* 0x000000702a0a8890 */ /* 0x000fe2000fffe0ff */
[----:B------:R-:W-:Y:S01]  /*5490*/  LOP3.LUT R11, R11, 0x1, RZ, 0x3c, !PT ;  /* 0x000000010b0b7812 */ /* 0x000fe200078e3cff */
[----:B------:R-:W-:Y:S01]  /*54a0*/  @!UP0 UIADD3 UR8, UPT, UPT, UR21, 0x3a00, URZ ;  /* 0x00003a0015088890 */ /* 0x000fe2000fffe0ff */
[----:B------:R-:W-:Y:S01]  /*54b0*/  IMAD.U32 R4, RZ, RZ, UR5 ;  /* 0x00000005ff047e24 */ /* 0x000fe2000f8e00ff */
[----:B------:R-:W-:Y:S01]  /*54c0*/  VOTEU.ALL UP0, P1 ;  /* 0x0000000000ff7886 */ /* 0x000fe20000800000 */
[----:B------:R-:W-:Y:S01]  /*54d0*/  UMOV UR19, UR43 ;  /* 0x0000002b00137c82 */ /* 0x000fe20008000000 */
[----:B------:R-:W-:Y:S01]  /*54e0*/  UMOV UR20, UR36 ;  /* 0x0000002400147c82 */ /* 0x000fe20008000000 */
[----:B------:R-:W-:Y:S01]  /*54f0*/  UMOV UR11, UR43 ;  /* 0x0000002b000b7c82 */ /* 0x000fe20008000000 */
[----:B------:R-:W-:Y:S01]  /*5500*/  UMOV UR12, UR36 ;  /* 0x00000024000c7c82 */ /* 0x000fe20008000000 */
[----:B------:R-:W-:Y:S01]  /*5510*/  UMOV UR9, UR17 ;  /* 0x0000001100097c82 */ /* 0x000fe20008000000 */
[----:B------:R-:W-:Y:S01]  /*5520*/  IMAD.U32 R5, RZ, RZ, UR4 ;  /* 0x00000004ff057e24 */ /* 0x000fe2000f8e00ff */
[----:B------:R-:W-:Y:S01]  /*5530*/  @!P1 R2UR UR4, R4 ;  /* 0x00000000040492ca */ /* 0x000fe200000e0000 */
[----:B------:R-:W-:Y:S01]  /*5540*/  UIADD3 UR30, UPT, UPT, UR13, UR24, URZ ;  /* 0x000000180d1e7290 */ /* 0x000fe2000fffe0ff */
[----:B------:R-:W-:Y:S01]  /*5550*/  LOP3.LUT R9, R9, R0, RZ, 0x3c, !PT ;  /* 0x0000000009097212 */ /* 0x000fe200078e3cff */
[----:B------:R-:W-:Y:S01]  /*5560*/  UMOV UR36, UR29 ;  /* 0x0000001d00247c82 */ /* 0x000fe20008000000 */
[----:B------:R-:W-:Y:S02]  /*5570*/  @!P1 R2UR UR5, R5 ;  /* 0x00000000050592ca */ /* 0x000fe400000e0000 */
[----:B------:R-:W-:Y:S11]  /*5580*/  SEL R10, R10, RZ, P0 ;  /* 0x000000ff0a0a7207 */ /* 0x000ff60000000000 */
[----:B------:R2:W-:Y:S01]  /*5590*/  @!UP0 UTMALDG.3D [UR16], [UR4], desc[UR6] ;  /* 0x00000610040085b4 */ /* 0x0005e20008011000 */
[----:B------:R-:W-:Y:S05]  /*55a0*/  VOTEU.ALL UP0, P1 ;  /* 0x0000000000ff7886 */ /* 0x000fea0000800000 */
[----:B------:R2:W-:Y:S01]  /*55b0*/  @!UP0 UTMALDG.3D [UR8], [UR4], desc[UR6] ;  /* 0x00000608040085b4 */ /* 0x0005e20008011000 */
[----:B------:R2:W-:Y:S01]  /*55c0*/  @!P1 SYNCS.ARRIVE.TRANS64.RED.A0TR RZ, [UR21+0x48], R3 ;  /* 0x00004803ffff99a7 */ /* 0x0005e20008300415 */
[----:B------:R-:W-:Y:S01]  /*55d0*/  SYNCS.ARRIVE.TRANS64.RED.A1T0 RZ, [UR52], RZ ;  /* 0x000000ffffff79a7 */ /* 0x000fe20008100434 */
[----:B------:R-:W-:Y:S05]  /*55e0*/  BRA.U UP2, `(.L_x_95) ;  /* 0xffffffed02e47547 */ /* 0x000fea000b83ffff */
[----:B------:R-:W-:-:S04]  /*55f0*/  SHF.L.U32 R2, R11, 0x1f, RZ ;  /* 0x0000001f0b027819 */ /* 0x000fc800000006ff */
[----:B------:R-:W3:Y:S02]  /*5600*/  SYNCS.PHASECHK.TRANS64.TRYWAIT P0, [UR21+0x50], R2 ;  /* 0x00005002ff0075a7 */ /* 0x000ee40008001115 */
[----:B---3--:R-:W-:Y:S05]  /*5610*/  @!P0 BRA `(.L_x_96) ;  /* 0x00000040004c8947 */ /* 0x008fea0003800000 */
.L_x_187:
[----:B------:R-:W4:Y:S02]  /*5620*/  SYNCS.PHASECHK.TRANS64.TRYWAIT P0, [UR21+0x58], R2 ;  /* 0x00005802ff0075a7 */ /* 0x000f240008001115 */
[----:B----4-:R-:W-:Y:S05]  /*5630*/  @!P0 BRA `(.L_x_97) ;  /* 0x00000040005c8947 */ /* 0x010fea0003800000 */
.L_x_189:
[----:B------:R-:W4:Y:S02]  /*5640*/  SYNCS.PHASECHK.TRANS64.TRYWAIT P0, [UR21+0x60], R2 ;  /* 0x00006002ff0075a7 */ /* 0x000f240008001115 */
[----:B----4-:R-:W-:Y:S05]  /*5650*/  @!P0 BRA `(.L_x_98) ;  /* 0x00000040006c8947 */ /* 0x010fea0003800000 */
.L_x_191:
[----:B---3--:R-:W-:-:S07]  /*5660*/  MOV R0, UR21 ;  /* 0x0000001500007c02 */ /* 0x008fce0008000f00 */
.L_x_99:
[----:B---3--:R-:W-:-:S04]  /*5670*/  SHF.L.U32 R2, R11, 0x1f, RZ ;  /* 0x0000001f0b027819 */ /* 0x008fc800000006ff */
[----:B------:R3:W4:Y:S03]  /*5680*/  SYNCS.PHASECHK.TRANS64.TRYWAIT P0, [R0+URZ+0x68], R2 ;  /* 0x00006802000075a7 */ /* 0x00072600080011ff */
[----:B----4-:R-:W-:Y:S05]  /*5690*/  @!P0 NANOSLEEP.SYNCS 0x989680 ;  /* 0x009896800000895d */ /* 0x010fea0003900000 */
[----:B------:R-:W4:Y:S02]  /*56a0*/  @!P0 SYNCS.PHASECHK.TRANS64 P0, [R0+URZ+0x68], R2 ;  /* 0x00006802000085a7 */ /* 0x000f2400080010ff */
[----:B-12-4-:R-:W-:Y:S05]  /*56b0*/  @P0 EXIT ;  /* 0x000000000000094d */ /* 0x016fea0003800000 */
[----:B------:R-:W-:Y:S05]  /*56c0*/  BRA `(.L_x_99) ;  /* 0xfffffffc00e87947 */ /* 0x000fea000383ffff */
.L_x_84:
[----:B------:R-:W-:-:S06]  /*56d0*/  UISETP.GE.AND UP0, UPT, UR18, 0x4, UPT ;  /* 0x000000041200788c */ /* 0x000fcc000bf06270 */
[----:B------:R-:W-:-:S13]  /*56e0*/  PLOP3.LUT P0, PT, PT, PT, UP0, 0x80, 0x8 ;  /* 0x000000000008781c */ /* 0x000fda0003f0f008 */
[----:B-1----:R-:W-:Y:S05]  /*56f0*/  @!P0 EXIT ;  /* 0x000000000000894d */ /* 0x002fea0003800000 */
[----:B------:R-:W-:Y:S01]  /*5700*/  BAR.SYNC.DEFER_BLOCKING 0x6, 0xa0 ;  /* 0x0182800000007b1d */ /* 0x000fe20000010000 */
[C---:B------:R-:W-:Y:S01]  /*5710*/  IMAD.SHL.U32 R45, R60.reuse, 0x10, RZ ;  /* 0x000000103c2d7824 */ /* 0x040fe200078e00ff */
[C---:B------:R-:W-:Y:S01]  /*5720*/  SHF.L.U32 R3, R47.reuse, 0x15, RZ ;  /* 0x000000152f037819 */ /* 0x040fe200000006ff */
[C---:B------:R-:W-:Y:S02]  /*5730*/  IMAD.U32 R23, R60.reuse, 0x10000, RZ ;  /* 0x000100003c177824 */ /* 0x040fe400078e00ff */
[----:B------:R-:W-:Y:S02]  /*5740*/  HFMA2 R59, -RZ, RZ, 0, 5.9604644775390625e-08 ;  /* 0x00000001ff3b7431 */ /* 0x000fe400000001ff */
[----:B------:R-:W-:Y:S01]  /*5750*/  IMAD.SHL.U32 R2, R60, 0x2, RZ ;  /* 0x000000023c027824 */ /* 0x000fe200078e00ff */
[----:B------:R-:W-:Y:S01]  /*5760*/  UMOV UR43, 0x400 ;  /* 0x00000400002b7882 */ /* 0x000fe20000000000 */
[----:B------:R-:W1:Y:S01]  /*5770*/  LDCU.64 UR4, c[0x0][0x890] ;  /* 0x00011200ff0477ac */ /* 0x000e620008000a00 */
[----:B------:R-:W2:Y:S01]  /*5780*/  LDC.64 R42, c[0x0][0x8b0] ;  /* 0x00022c00ff2a7b82 */ /* 0x000ea20000000a00 */
[----:B------:R-:W-:Y:S01]  /*5790*/  IMAD.SHL.U32 R6, R47, 0x200, RZ ;  /* 0x000002002f067824 */ /* 0x000fe200078e00ff */
[C---:B------:R-:W-:Y:S01]  /*57a0*/  LOP3.LUT R7, R45.reuse, 0x40, RZ, 0xc0, !PT ;  /* 0x000000402d077812 */ /* 0x040fe200078ec0ff */
[----:B------:R-:W-:Y:S01]  /*57b0*/  ULEA UR43, UR47, UR43, 0x18 ;  /* 0x0000002b2f2b7291 */ /* 0x000fe2000f8ec0ff */
[----:B------:R-:W-:Y:S01]  /*57c0*/  LOP3.LUT R44, R45, 0x5b0, RZ, 0xc0, !PT ;  /* 0x000005b02d2c7812 */ /* 0x000fe200078ec0ff */
[----:B------:R-:W-:Y:S01]  /*57d0*/  IMAD.MOV.U32 R22, RZ, RZ, RZ ;  /* 0x000000ffff167224 */ /* 0x000fe200078e00ff */
[----:B------:R-:W-:Y:S01]  /*57e0*/  LOP3.LUT R3, R3, 0x200000, RZ, 0xc0, !PT ;  /* 0x0020000003037812 */ /* 0x000fe200078ec0ff */
[----:B------:R-:W-:Y:S01]  /*57f0*/  IMAD.MOV.U32 R58, RZ, RZ, RZ ;  /* 0x000000ffff3a7224 */ /* 0x000fe200078e00ff */
[----:B------:R-:W3:Y:S01]  /*5800*/  LDC.64 R40, c[0x0][0x8a8] ;  /* 0x00022a00ff287b82 */ /* 0x000ee20000000a00 */
[----:B------:R-:W-:Y:S01]  /*5810*/  LOP3.LUT R2, R7, 0x8, R2, 0xf8, !PT ;  /* 0x0000000807027812 */ /* 0x000fe200078ef802 */
[----:B------:R-:W-:Y:S01]  /*5820*/  IMAD.MOV.U32 R55, RZ, RZ, RZ ;  /* 0x000000ffff377224 */ /* 0x000fe200078e00ff */
[----:B------:R-:W-:Y:S01]  /*5830*/  LOP3.LUT R44, R44, 0x200, R6, 0xf8, !PT ;  /* 0x000002002c2c7812 */ /* 0x000fe200078ef806 */
[----:B------:R-:W4:Y:S01]  /*5840*/  LDCU UR60, c[0x0][0x370] ;  /* 0x00006e00ff3c77ac */ /* 0x000f220008000800 */
[----:B------:R-:W-:-:S02]  /*5850*/  LOP3.LUT R23, R3, 0x400000, R23, 0xf8, !PT ;  /* 0x0040000003177812 */ /* 0x000fc400078ef817 */
[----:B------:R-:W-:Y:S01]  /*5860*/  LOP3.LUT P0, RZ, R45, 0x40, RZ, 0xc0, !PT ;  /* 0x000000402dff7812 */ /* 0x000fe2000780c0ff */
[----:B------:R-:W4:Y:S01]  /*5870*/  LDS R0, [UR43+0x130] ;  /* 0x0001302bff007984 */ /* 0x000f220008000800 */
[----:B-1----:R-:W-:Y:S01]  /*5880*/  IMAD.U32 R49, RZ, RZ, UR4 ;  /* 0x00000004ff317e24 */ /* 0x002fe2000f8e00ff */
[----:B------:R-:W-:Y:S01]  /*5890*/  UIADD3 UR4, UPT, UPT, UR43, 0x200, URZ ;  /* 0x000002002b047890 */ /* 0x000fe2000fffe0ff */
[----:B------:R-:W-:Y:S01]  /*58a0*/  LOP3.LUT R44, R44, R2, RZ, 0xfc, !PT ;  /* 0x000000022c2c7212 */ /* 0x000fe200078efcff */
[----:B------:R-:W-:Y:S01]  /*58b0*/  IMAD.U32 R48, RZ, RZ, UR5 ;  /* 0x00000005ff307e24 */ /* 0x000fe2000f8e00ff */
[----:B------:R-:W-:Y:S01]  /*58c0*/  P2R R2, PR, RZ, 0x1 ;  /* 0x00000001ff027803 */ /* 0x000fe20000000000 */
[----:B------:R-:W1:Y:S01]  /*58d0*/  LDCU UR42, c[0x0][0xb0c] ;  /* 0x00016180ff2a77ac */ /* 0x000e620008000800 */
[----:B------:R-:W-:Y:S01]  /*58e0*/  LOP3.LUT R60, R60, 0x60, RZ, 0xc0, !PT ;  /* 0x000000603c3c7812 */ /* 0x000fe200078ec0ff */
[----:B------:R-:W-:Y:S01]  /*58f0*/  IMAD.U32 R52, RZ, RZ, UR4 ;  /* 0x00000004ff347e24 */ /* 0x000fe2000f8e00ff */
[----:B------:R-:W-:Y:S01]  /*5900*/  MOV R57, RZ ;  /* 0x000000ff00397202 */ /* 0x000fe20000000f00 */
[----:B------:R-:W1:Y:S01]  /*5910*/  LDCU UR39, c[0x0][0xb30] ;  /* 0x00016600ff2777ac */ /* 0x000e620008000800 */
[----:B------:R-:W1:Y:S01]  /*5920*/  LDCU.64 UR54, c[0x0][0x888] ;  /* 0x00011100ff3677ac */ /* 0x000e620008000a00 */
[----:B------:R-:W1:Y:S01]  /*5930*/  LDCU.64 UR40, c[0x0][0xb28] ;  /* 0x00016500ff2877ac */ /* 0x000e620008000a00 */
[----:B------:R-:W1:Y:S01]  /*5940*/  LDCU.128 UR56, c[0x0][0xb10] ;  /* 0x00016200ff3877ac */ /* 0x000e620008000c00 */
[----:B------:R-:W1:Y:S01]  /*5950*/  LDCU UR53, c[0x0][0x374] ;  /* 0x00006e80ff3577ac */ /* 0x000e620008000800 */
[----:B------:R-:W-:Y:S01]  /*5960*/  UMOV UR52, URZ ;  /* 0x000000ff00347c82 */ /* 0x000fe20008000000 */
[----:B------:R-:W-:Y:S01]  /*5970*/  UMOV UR46, URZ ;  /* 0x000000ff002e7c82 */ /* 0x000fe20008000000 */
[----:B-1234-:R-:W-:-:S07]  /*5980*/  IMAD.IADD R23, R0, 0x1, R23 ;  /* 0x0000000100177824 */ /* 0x01efce00078e0217 */
.L_x_143:
[----:B------:R-:W-:Y:S02]  /*5990*/  LEA R3, R55, UR43, 0x3 ;  /* 0x0000002b37037c11 */ /* 0x000fe4000f8e18ff */
[----:B------:R-:W-:Y:S02]  /*59a0*/  SHF.L.U32 R0, R57, 0x1f, RZ ;  /* 0x0000001f39007819 */ /* 0x000fe400000006ff */
[----:B-1----:R-:W-:Y:S02]  /*59b0*/  LEA R4, R55, UR43, 0x4 ;  /* 0x0000002b37047c11 */ /* 0x002fe4000f8e20ff */
[----:B------:R-:W1:Y:S02]  /*59c0*/  SYNCS.PHASECHK.TRANS64.TRYWAIT P0, [R3+URZ+0x80], R0 ;  /* 0x00008000030075a7 */ /* 0x000e6400080011ff */
[----:B-1----:R-:W-:Y:S05]  /*59d0*/  @!P0 BRA `(.L_x_100) ;  /* 0x0000003c00a48947 */ /* 0x002fea0003800000 */
.L_x_192:
        /* <DEDUP_REMOVED lines=8> */
[----:B--2---:R-:W-:Y:S11]  /*5a60*/  LOP3.LUT P0, RZ, R6, 0x1, RZ, 0xc0, !PT ;  /* 0x0000000106ff7812 */ /* 0x004ff6000780c0ff */
[----:B------:R-:W-:Y:S02]  /*5a70*/  @!UPT UIADD3 URZ, UPT, UPT, URZ, URZ, URZ ;  /* 0x000000fffffff290 */ /* 0x000fe4000fffe0ff */
[----:B---3--:R-:W-:Y:S01]  /*5a80*/  VOTEU.ANY UP1, P0 ;  /* 0x0000000000ff7886 */ /* 0x008fe20000020100 */
[----:B------:R-:W-:Y:S01]  /*5a90*/  PLOP3.LUT P0, PT, PT, PT, UP1, 0x80, 0x8 ;  /* 0x000000000008781c */ /* 0x000fe20003f0f018 */
[----:B------:R-:W-:Y:S11]  /*5aa0*/  UP2UR UR62, UPR, URZ, 0x2 ;  /* 0x00000002ff3e7883 */ /* 0x000ff60008000000 */
[----:B------:R-:W-:Y:S01]  /*5ab0*/  @!UPT UIADD3 URZ, UPT, UPT, URZ, URZ, URZ ;  /* 0x000000fffffff290 */ /* 0x000fe2000fffe0ff */
[----:B-1----:R-:W-:Y:S02]  /*5ac0*/  @P0 SHF.R.U32.HI R0, RZ, 0x10, R5 ;  /* 0x00000010ff000819 */ /* 0x002fe40000011605 */
        /* <DEDUP_REMOVED lines=12> */
[----:B------:R-:W2:Y:S01]  /*5b90*/  LDCU UR12, c[0x0][0xb20] ;  /* 0x00016400ff0c77ac */ /* 0x000ea20008000800 */
[----:B------:R-:W-:Y:S02]  /*5ba0*/  UIMAD.WIDE.U32 UR4, UR53, UR59, URZ ;  /* 0x0000003b350472a5 */ /* 0x000fe4000f8e00ff */
[----:B------:R-:W-:Y:S02]  /*5bb0*/  UIMAD.WIDE.U32 UR6, UR60, UR56, URZ ;  /* 0x000000383c0672a5 */ /* 0x000fe4000f8e00ff */
[----:B------:R-:W-:Y:S02]  /*5bc0*/  UISETP.NE.AND UP0, UPT, UR58, 0x1, UPT ;  /* 0x000000013a00788c */ /* 0x000fe4000bf05270 */
[----:B------:R-:W-:Y:S02]  /*5bd0*/  UIMAD.WIDE.U32 UR8, UR37, UR59, URZ ;  /* 0x0000003b250872a5 */ /* 0x000fe4000f8e00ff */
[----:B------:R-:W-:Y:S02]  /*5be0*/  UIMAD.WIDE.U32 UR10, UR38, UR56, URZ ;  /* 0x00000038260a72a5 */ /* 0x000fe4000f8e00ff */
[----:B------:R-:W-:Y:S02]  /*5bf0*/  UISETP.NE.AND UP1, UPT, UR42, 0x1, UPT ;  /* 0x000000012a00788c */ /* 0x000fe4000bf25270 */
[----:B------:R-:W-:Y:S01]  /*5c00*/  UISETP.NE.AND UP2, UPT, UR45, 0x1, UPT ;  /* 0x000000012d00788c */ /* 0x000fe2000bf45270 */
[----:B------:R-:W-:Y:S02]  /*5c10*/  UMOV UR4, UR5 ;  /* 0x0000000500047c82 */ /* 0x000fe40008000000 */
[----:B--2---:R-:W-:Y:S03]  /*5c20*/  USHF.R.U32.HI UR5, URZ, UR12, UR4 ;  /* 0x0000000cff057299 */ /* 0x004fe60008011604 */
[----:B------:R-:W-:Y:S02]  /*5c30*/  UMOV UR4, UR7 ;  /* 0x0000000700047c82 */ /* 0x000fe40008000000 */
[----:B------:R-:W-:Y:S02]  /*5c40*/  USHF.R.U32.HI UR7, URZ, UR57, UR4 ;  /* 0x00000039ff077299 */ /* 0x000fe40008011604 */
[----:B------:R-:W-:Y:S02]  /*5c50*/  USEL UR4, UR53, UR5, !UP0 ;  /* 0x0000000535047287 */ /* 0x000fe4000c000000 */
[----:B------:R-:W-:Y:S01]  /*5c60*/  USEL UR7, UR60, UR7, !UP1 ;  /* 0x000000073c077287 */ /* 0x000fe2000c800000 */
[----:B------:R-:W-:Y:S01]  /*5c70*/  UMOV UR5, UR9 ;  /* 0x0000000900057c82 */ /* 0x000fe20008000000 */
[----:B------:R-:W-:Y:S02]  /*5c80*/  UIMAD.WIDE.U32 UR8, UR4, UR40, URZ ;  /* 0x00000028040872a5 */ /* 0x000fe4000f8e00ff */
[----:B------:R-:W-:Y:S03]  /*5c90*/  USHF.R.U32.HI UR6, URZ, UR12, UR5 ;  /* 0x0000000cff067299 */ /* 0x000fe60008011605 */
[----:B------:R-:W-:Y:S01]  /*5ca0*/  UMOV UR5, UR11 ;  /* 0x0000000b00057c82 */ /* 0x000fe20008000000 */
[----:B------:R-:W-:Y:S02]  /*5cb0*/  UIMAD.WIDE.U32 UR10, UR7, UR40, URZ ;  /* 0x00000028070a72a5 */ /* 0x000fe4000f8e00ff */
[----:B------:R-:W-:Y:S02]  /*5cc0*/  USHF.R.U32.HI UR12, URZ, UR57, UR5 ;  /* 0x00000039ff0c7299 */ /* 0x000fe40008011605 */
[----:B------:R-:W-:Y:S01]  /*5cd0*/  USEL UR6, UR37, UR6, !UP0 ;  /* 0x0000000625067287 */ /* 0x000fe2000c000000 */
[----:B------:R-:W-:Y:S02]  /*5ce0*/  UMOV UR5, UR9 ;  /* 0x0000000900057c82 */ /* 0x000fe40008000000 */
[----:B------:R-:W-:Y:S01]  /*5cf0*/  UMOV UR10, UR11 ;  /* 0x0000000b000a7c82 */ /* 0x000fe20008000000 */
[----:B------:R-:W-:Y:S02]  /*5d00*/  @UP2 USHF.R.U32.HI UR4, URZ, UR41, UR5 ;  /* 0x00000029ff042299 */ /* 0x000fe40008011605 */
[----:B------:R-:W-:Y:S02]  /*5d10*/  @UP2 USHF.R.U32.HI UR7, URZ, UR41, UR10 ;  /* 0x00000029ff072299 */ /* 0x000fe4000801160a */
[----:B------:R-:W-:Y:S02]  /*5d20*/  UIMAD UR4, UR45, UR4, URZ ;  /* 0x000000042d0472a4 */ /* 0x000fe4000f8e02ff */
[----:B------:R-:W-:Y:S02]  /*5d30*/  UIMAD.WIDE.U32 UR10, UR6, UR40, URZ ;  /* 0x00000028060a72a5 */ /* 0x000fe4000f8e00ff */
[----:B------:R-:W-:Y:S02]  /*5d40*/  USEL UR5, UR38, UR12, !UP1 ;  /* 0x0000000c26057287 */ /* 0x000fe4000c800000 */
[----:B------:R-:W-:Y:S02]  /*5d50*/  UIMAD UR8, UR45, UR7, URZ ;  /* 0x000000072d0872a4 */ /* 0x000fe4000f8e02ff */
[----:B------:R-:W-:Y:S03]  /*5d60*/  UISETP.GE.AND UP0, UPT, UR6, UR4, UPT ;  /* 0x000000040600728c */ /* 0x000fe6000bf06270 */
[----:B------:R-:W-:Y:S01]  /*5d70*/  UMOV UR4, UR11 ;  /* 0x0000000b00047c82 */ /* 0x000fe20008000000 */
[----:B------:R-:W-:Y:S02]  /*5d80*/  UISETP.GE.OR UP0, UPT, UR5, UR8, UP0 ;  /* 0x000000080500728c */ /* 0x000fe40008706670 */
[----:B------:R-:W-:Y:S02]  /*5d90*/  USHF.R.U32.HI UR4, URZ, UR41, UR4 ;  /* 0x00000029ff047299 */ /* 0x000fe40008011604 */
[----:B------:R-:W-:Y:S02]  /*5da0*/  UIMAD.WIDE.U32 UR8, UR5, UR40, URZ ;  /* 0x00000028050872a5 */ /* 0x000fe4000f8e00ff */
[----:B------:R-:W-:Y:S02]  /*5db0*/  USEL UR11, UR6, UR4, !UP2 ;  /* 0x00000004060b7287 */ /* 0x000fe4000d000000 */
[----:B------:R-:W-:Y:S02]  /*5dc0*/  UIADD3 UR8, UPT, UPT, -UR5, URZ, URZ ;  /* 0x000000ff05087290 */ /* 0x000fe4000fffe1ff */
[----:B------:R-:W-:Y:S01]  /*5dd0*/  UIADD3 UR10, UPT, UPT, -UR11, URZ, URZ ;  /* 0x000000ff0b0a7290 */ /* 0x000fe2000fffe1ff */
[----:B------:R-:W-:Y:S01]  /*5de0*/  @!UP0 UMOV UR4, UR9 ;  /* 0x0000000900048c82 */ /* 0x000fe20008000000 */
[----:B------:R-:W-:Y:S02]  /*5df0*/  UIADD3 UR9, UPT, UPT, -UR6, URZ, URZ ;  /* 0x000000ff06097290 */ /* 0x000fe4000fffe1ff */
[----:B------:R-:W-:Y:S02]  /*5e00*/  @!UP0 USHF.R.U32.HI UR4, URZ, UR41, UR4 ;  /* 0x00000029ff048299 */ /* 0x000fe40008011604 */
[----:B------:R-:W-:Y:S02]  /*5e10*/  UIMAD UR10, UR45, UR10, UR6 ;  /* 0x0000000a2d0a72a4 */ /* 0x000fe4000f8e0206 */
[----:B------:R-:W-:Y:S04]  /*5e20*/  @!UP0 USEL UR4, UR5, UR4, !UP2 ;  /* 0x0000000405048287 */ /* 0x000fe8000d000000 */
[----:B------:R-:W-:Y:S02]  /*5e30*/  @!UP0 UIMAD UR10, UR7, UR10, UR4 ;  /* 0x0000000a070a82a4 */ /* 0x000fe4000f8e0204 */
[----:B------:R-:W-:Y:S02]  /*5e40*/  @!UP0 UIADD3 UR11, UPT, UPT, UR11, -UR4, URZ ;  /* 0x800000040b0b8290 */ /* 0x000fe4000fffe0ff */
[----:B------:R-:W-:Y:S02]  /*5e50*/  UIMAD UR7, UR42, UR8, UR38 ;  /* 0x000000082a0772a4 */ /* 0x000fe4000f8e0226 */
[----:B------:R-:W-:Y:S02]  /*5e60*/  @!UP0 UIMAD UR6, UR11, UR45, UR5 ;  /* 0x0000002d0b0682a4 */ /* 0x000fe4000f8e0205 */
[----:B------:R-:W-:Y:S01]  /*5e70*/  UIMAD UR4, UR58, UR9, UR37 ;  /* 0x000000093a0472a4 */ /* 0x000fe2000f8e0225 */
[----:B------:R-:W-:Y:S02]  /*5e80*/  @!UP0 UMOV UR5, UR10 ;  /* 0x0000000a00058c82 */ /* 0x000fe40008000000 */
[----:B------:R-:W-:Y:S02]  /*5e90*/  UIMAD UR38, UR5, UR42, UR7 ;  /* 0x0000002a052672a4 */ /* 0x000fe4000f8e0207 */
[----:B------:R-:W-:Y:S11]  /*5ea0*/  UIMAD UR37, UR6, UR58, UR4 ;  /* 0x0000003a062572a4 */ /* 0x000ff6000f8e0204 */
[----:B------:R-:W-:Y:S01]  /*5eb0*/  @!UPT UIADD3 URZ, UPT, UPT, URZ, URZ, URZ ;  /* 0x000000fffffff290 */ /* 0x000fe2000fffe0ff */
.L_x_101:
[----:B------:R-:W-:Y:S01]  /*5ec0*/  UISETP.NE.AND UP0, UPT, UR39, 0x1, UPT ;  /* 0x000000012700788c */ /* 0x000fe2000bf05270 */
[----:B------:R-:W-:Y:S01]  /*5ed0*/  LOP3.LUT P0, RZ, R52, 0x90, RZ, 0xc0, !PT ;  /* 0x0000009034ff7812 */ /* 0x000fe2000780c0ff */
[----:B------:R-:W-:Y:S01]  /*5ee0*/  USHF.L.U32 UR50, UR31, 0x6, URZ ;  /* 0x000000061f327899 */ /* 0x000fe200080006ff */
[----:B------:R-:W-:Y:S01]  /*5ef0*/  BSSY.RECONVERGENT B6, `(.L_x_102) ;  /* 0x0000034000067945 */ /* 0x000fe20003800200 */
[----:B------:R-:W-:Y:S01]  /*5f00*/  USHF.L.U32 UR49, UR30, 0x7, URZ ;  /* 0x000000071e317899 */ /* 0x000fe200080006ff */
[----:B------:R-:W-:Y:S06]  /*5f10*/  IADD3 R55, PT, PT, R55, 0x1, RZ ;  /* 0x0000000137377810 */ /* 0x000fec0007ffe0ff */
[----:B------:R-:W2:Y:S01]  /*5f20*/  @!UP0 LDCU.128 UR12, c[0x0][0xb10] ;  /* 0x00016200ff0c87ac */ /* 0x000ea20008000c00 */
[----:B------:R-:W3:Y:S01]  /*5f30*/  @!UP0 LDCU UR5, c[0x0][0xb0c] ;  /* 0x00016180ff0587ac */ /* 0x000ee20008000800 */
[----:B------:R-:W4:Y:S01]  /*5f40*/  @!UP0 LDCU UR10, c[0x0][0xb20] ;  /* 0x00016400ff0a87ac */ /* 0x000f220008000800 */
[----:B--2---:R-:W-:Y:S02]  /*5f50*/  UIMAD.WIDE.U32 UR8, UR38, UR12, URZ ;  /* 0x0000000c260872a5 */ /* 0x004fe4000f8e00ff */
[----:B------:R-:W-:Y:S02]  /*5f60*/  UIMAD.WIDE.U32 UR6, UR37, UR15, URZ ;  /* 0x0000000f250672a5 */ /* 0x000fe4000f8e00ff */
[----:B------:R-:W-:Y:S03]  /*5f70*/  @!UP0 UISETP.NE.AND UP1, UPT, UR14, 0x1, UPT ;  /* 0x000000010e00888c */ /* 0x000fe6000bf25270 */
[----:B------:R-:W-:Y:S01]  /*5f80*/  @!UP0 UMOV UR4, UR9 ;  /* 0x0000000900048c82 */ /* 0x000fe20008000000 */
[----:B---3--:R-:W-:Y:S02]  /*5f90*/  @!UP0 UISETP.NE.AND UP2, UPT, UR5, 0x1, UPT ;  /* 0x000000010500888c */ /* 0x008fe4000bf45270 */
[----:B------:R-:W-:Y:S01]  /*5fa0*/  @!UP0 USHF.R.U32.HI UR4, URZ, UR13, UR4 ;  /* 0x0000000dff048299 */ /* 0x000fe20008011604 */
[----:B------:R-:W-:Y:S02]  /*5fb0*/  @!UP0 UMOV UR6, UR7 ;  /* 0x0000000700068c82 */ /* 0x000fe40008000000 */
[----:B----4-:R-:W-:Y:S02]  /*5fc0*/  @!UP0 USHF.R.U32.HI UR6, URZ, UR10, UR6 ;  /* 0x0000000aff068299 */ /* 0x010fe40008011606 */
[----:B------:R-:W-:Y:S02]  /*5fd0*/  @!UP0 USEL UR7, UR38, UR4, !UP2 ;  /* 0x0000000426078287 */ /* 0x000fe4000d000000 */
[----:B------:R-:W-:Y:S04]  /*5fe0*/  @!UP0 USEL UR6, UR37, UR6, !UP1 ;  /* 0x0000000625068287 */ /* 0x000fe8000c800000 */
[----:B------:R-:W-:Y:S02]  /*5ff0*/  @!UP0 UIADD3 UR4, UPT, UPT, -UR7, UR6, URZ ;  /* 0x0000000607048290 */ /* 0x000fe4000fffe1ff */
[----:B------:R-:W-:Y:S02]  /*6000*/  @!UP0 UIADD3 UR6, UPT, UPT, UR7, -UR6, URZ ;  /* 0x8000000607068290 */ /* 0x000fe4000fffe0ff */
[----:B------:R-:W-:Y:S02]  /*6010*/  @!UP0 UIMAD UR38, UR4, UR5, UR38 ;  /* 0x00000005042682a4 */ /* 0x000fe4000f8e0226 */
[----:B------:R-:W-:Y:S01]  /*6020*/  @!UP0 UIMAD UR37, UR6, UR14, UR37 ;  /* 0x0000000e062582a4 */ /* 0x000fe2000f8e0225 */
[----:B------:R-:W-:Y:S11]  /*6030*/  @!P0 BRA `(.L_x_103) ;  /* 0x00000000007c8947 */ /* 0x000ff60003800000 */
[----:B------:R-:W2:Y:S01]  /*6040*/  LDCU.64 UR8, c[0x4][0x80] ;  /* 0x01001000ff0877ac */ /* 0x000ea20008000a00 */
[----:B------:R-:W-:Y:S01]  /*6050*/  MOV R2, 0x0 ;  /* 0x0000000000027802 */ /* 0x000fe20000000f00 */
[----:B------:R-:W-:Y:S02]  /*6060*/  HFMA2 R12, -RZ, RZ, 0, 5.9604644775390625e-08 ;  /* 0x00000001ff0c7431 */ /* 0x000fe400000001ff */
[----:B------:R-:W-:Y:S01]  /*6070*/  IMAD.MOV.U32 R8, RZ, RZ, 0x70 ;  /* 0x00000070ff087424 */ /* 0x000fe200078e00ff */
[----:B------:R3:W4:Y:S01]  /*6080*/  LDC.64 R14, c[0x4][R2] ;  /* 0x01000000020e7b82 */ /* 0x0007220000000a00 */
[----:B------:R-:W1:Y:S01]  /*6090*/  LDCU.64 UR6, c[0x4][0x88] ;  /* 0x01001100ff0677ac */ /* 0x000e620008000a00 */
[----:B------:R-:W-:Y:S01]  /*60a0*/  IMAD.MOV.U32 R13, RZ, RZ, RZ ;  /* 0x000000ffff0d7224 */ /* 0x000fe200078e00ff */
[----:B------:R-:W1:Y:S01]  /*60b0*/  LDCU.64 UR4, c[0x4][0x8] ;  /* 0x01000100ff0477ac */ /* 0x000e620008000a00 */
[----:B--2---:R-:W-:Y:S01]  /*60c0*/  MOV R5, UR9 ;  /* 0x0000000900057c02 */ /* 0x004fe20008000f00 */
[----:B------:R-:W-:Y:S01]  /*60d0*/  IMAD.U32 R4, RZ, RZ, UR8 ;  /* 0x00000008ff047e24 */ /* 0x000fe2000f8e00ff */
[----:B-1----:R-:W-:Y:S01]  /*60e0*/  MOV R7, UR7 ;  /* 0x0000000700077c02 */ /* 0x002fe20008000f00 */
[----:B------:R-:W-:Y:S01]  /*60f0*/  IMAD.U32 R6, RZ, RZ, UR6 ;  /* 0x00000006ff067e24 */ /* 0x000fe2000f8e00ff */
[----:B------:R-:W-:Y:S01]  /*6100*/  MOV R11, UR5 ;  /* 0x00000005000b7c02 */ /* 0x000fe20008000f00 */
[----:B------:R-:W-:Y:S02]  /*6110*/  IMAD.U32 R10, RZ, RZ, UR4 ;  /* 0x00000004ff0a7e24 */ /* 0x000fe4000f8e00ff */
[----:B------:R-:W-:Y:S07]  /*6120*/  LEPC R20, `(.L_x_104) ;  /* 0x000000001014794e */ /* 0x000fee0000000000 */
[----:B---345:R-:W-:Y:S05]  /*6130*/  CALL.ABS.NOINC R14 ;  /* 0x000000000e007343 */ /* 0x038fea0003c00000 */
.L_x_104:
[----:B------:R-:W1:Y:S01]  /*6140*/  LDCU.64 UR8, c[0x4][0x80] ;  /* 0x01001000ff0877ac */ /* 0x000e620008000a00 */
[----:B------:R-:W2:Y:S01]  /*6150*/  LDC.64 R2, c[0x4][R2] ;  /* 0x0100000002027b82 */ /* 0x000ea20000000a00 */
[----:B------:R-:W-:Y:S02]  /*6160*/  HFMA2 R12, -RZ, RZ, 0, 5.9604644775390625e-08 ;  /* 0x00000001ff0c7431 */ /* 0x000fe400000001ff */
[----:B------:R-:W-:Y:S02]  /*6170*/  IMAD.MOV.U32 R8, RZ, RZ, 0x70 ;  /* 0x00000070ff087424 */ /* 0x000fe400078e00ff */
[----:B------:R-:W-:Y:S01]  /*6180*/  IMAD.MOV.U32 R13, RZ, RZ, RZ ;  /* 0x000000ffff0d7224 */ /* 0x000fe200078e00ff */
[----:B------:R-:W3:Y:S01]  /*6190*/  LDCU.64 UR6, c[0x4][0x88] ;  /* 0x01001100ff0677ac */ /* 0x000ee20008000a00 */
[----:B------:R-:W4:Y:S01]  /*61a0*/  LDCU.64 UR4, c[0x4][0x8] ;  /* 0x01000100ff0477ac */ /* 0x000f220008000a00 */
[----:B-1----:R-:W-:Y:S02]  /*61b0*/  MOV R4, UR8 ;  /* 0x0000000800047c02 */ /* 0x002fe40008000f00 */
[----:B------:R-:W-:Y:S02]  /*61c0*/  MOV R5, UR9 ;  /* 0x0000000900057c02 */ /* 0x000fe40008000f00 */
[----:B---3--:R-:W-:Y:S01]  /*61d0*/  MOV R7, UR7 ;  /* 0x0000000700077c02 */ /* 0x008fe20008000f00 */
[----:B------:R-:W-:Y:S01]  /*61e0*/  IMAD.U32 R6, RZ, RZ, UR6 ;  /* 0x00000006ff067e24 */ /* 0x000fe2000f8e00ff */
[----:B----4-:R-:W-:Y:S01]  /*61f0*/  MOV R11, UR5 ;  /* 0x00000005000b7c02 */ /* 0x010fe20008000f00 */
[----:B------:R-:W-:Y:S02]  /*6200*/  IMAD.U32 R10, RZ, RZ, UR4 ;  /* 0x00000004ff0a7e24 */ /* 0x000fe4000f8e00ff */
[----:B------:R-:W-:Y:S07]  /*6210*/  LEPC R20, `(.L_x_103) ;  /* 0x000000001014794e */ /* 0x000fee0000000000 */
[----:B--2---:R-:W-:Y:S05]  /*6220*/  CALL.ABS.NOINC R2 ;  /* 0x0000000002007343 */ /* 0x004fea0003c00000 */
.L_x_103:
[----:B------:R-:W-:Y:S05]  /*6230*/  BSYNC.RECONVERGENT B6 ;  /* 0x0000000000067941 */ /* 0x000fea0003800200 */
.L_x_102:
[----:B------:R-:W-:Y:S02]  /*6240*/  R2UR UR6, R51 ;  /* 0x00000000330672ca */ /* 0x000fe400000e0000 */
[----:B------:R-:W-:Y:S02]  /*6250*/  R2UR UR5, R49 ;  /* 0x00000000310572ca */ /* 0x000fe400000e0000 */
[----:B------:R-:W-:Y:S02]  /*6260*/  R2UR UR4, R48 ;  /* 0x00000000300472ca */ /* 0x000fe400000e0000 */
[----:B------:R-:W-:Y:S02]  /*6270*/  ISETP.NE.U32.AND P4, PT, R42, RZ, PT ;  /* 0x000000ff2a00720c */ /* 0x000fe40003f85070 */
[----:B------:R-:W-:Y:S02]  /*6280*/  ISETP.NE.U32.AND P2, PT, RZ, UR54, PT ;  /* 0x00000036ff007c0c */ /* 0x000fe4000bf45070 */
[----:B------:R-:W-:Y:S02]  /*6290*/  ISETP.NE.AND.EX P4, PT, R43, RZ, PT, P4 ;  /* 0x000000ff2b00720c */ /* 0x000fe40003f85340 */
[----:B------:R-:W-:Y:S01]  /*62a0*/  ISETP.NE.AND.EX P2, PT, RZ, UR55, PT, P2 ;  /* 0x00000037ff007c0c */ /* 0x000fe2000bf45320 */
[----:B------:R-:W-:Y:S02]  /*62b0*/  UISETP.NE.AND UP2, UPT, UR6, URZ, UPT ;  /* 0x000000ff0600728c */ /* 0x000fe4000bf45270 */
[----:B------:R-:W-:Y:S04]  /*62c0*/  UISETP.NE.U32.AND UP0, UPT, UR5, URZ, UPT ;  /* 0x000000ff0500728c */ /* 0x000fe8000bf05070 */
[----:B------:R-:W-:Y:S01]  /*62d0*/  UISETP.NE.AND.EX UP1, UPT, UR4, URZ, UPT, UP0 ;  /* 0x000000ff0400728c */ /* 0x000fe2000bf25300 */
[----:B------:R-:W-:Y:S01]  /*62e0*/  PLOP3.LUT P1, PT, PT, PT, UP2, 0x80, 0x8 ;  /* 0x000000000008781c */ /* 0x000fe20003f2f028 */
[----:B------:R-:W-:Y:S03]  /*62f0*/  UPLOP3.LUT UP0, UPT, UPT, UPT, UPT, 0x40, 0x4 ;  /* 0x000000000004789c */ /* 0x000fe60003f0e870 */
[----:B------:R-:W-:Y:S06]  /*6300*/  @UP2 UPLOP3.LUT UP0, UPT, UPT, UPT, UP1, 0x80, 0x8 ;  /* 0x000000000008289c */ /* 0x000fec0003f0f010 */
[----:B------:R-:W-:Y:S01]  /*6310*/  PLOP3.LUT P0, PT, PT, PT, UP0, 0x80, 0x8 ;  /* 0x000000000008781c */ /* 0x000fe20003f0f008 */
[----:B------:R-:W-:Y:S01]  /*6320*/  @!UPT UIADD3 URZ, UPT, UPT, URZ, URZ, URZ ;  /* 0x000000fffffff290 */ /* 0x000fe2000fffe0ff */
[----:B------:R-:W-:Y:S11]  /*6330*/  BRA.U !UP1, `(.L_x_105) ;  /* 0x0000000109407547 */ /* 0x000ff6000b800000 */
[----:B------:R-:W-:Y:S01]  /*6340*/  UISETP.NE.U32.AND UP0, UPT, UR54, URZ, UPT ;  /* 0x000000ff3600728c */ /* 0x000fe2000bf05070 */
[----:B------:R-:W-:Y:S01]  /*6350*/  R2UR UR6, R49 ;  /* 0x00000000310672ca */ /* 0x000fe200000e0000 */
[----:B------:R-:W2:Y:S01]  /*6360*/  LDCU.64 UR8, c[0x0][0x358] ;  /* 0x00006b00ff0877ac */ /* 0x000ea20008000a00 */
[----:B------:R-:W-:Y:S02]  /*6370*/  HFMA2 R46, -RZ, RZ, 0, 5.9604644775390625e-08 ;  /* 0x00000001ff2e7431 */ /* 0x000fe400000001ff */
[----:B-1----:R-:W-:Y:S01]  /*6380*/  IMAD.MOV.U32 R0, RZ, RZ, 0x1 ;  /* 0x00000001ff007424 */ /* 0x002fe200078e00ff */
[----:B------:R-:W-:Y:S06]  /*6390*/  UISETP.NE.AND.EX UP0, UPT, UR55, URZ, UPT, UP0 ;  /* 0x000000ff3700728c */ /* 0x000fec000bf05300 */
[----:B------:R-:W-:Y:S05]  /*63a0*/  PLOP3.LUT P3, PT, PT, PT, UP0, 0x80, 0x8 ;  /* 0x000000000008781c */ /* 0x000fea0003f6f008 */
[----:B------:R-:W1:Y:S01]  /*63b0*/  @UP0 LDCU.64 UR4, c[0x0][0x888] ;  /* 0x00011100ff0407ac */ /* 0x000e620008000a00 */
[----:B------:R-:W-:Y:S07]  /*63c0*/  @UP0 UIMAD UR6, UR36, UR6, URZ ;  /* 0x00000006240602a4 */ /* 0x000fee000f8e02ff */
[----:B------:R-:W-:Y:S01]  /*63d0*/  @!P3 PRMT R46, R0, 0x7610, R46 ;  /* 0x00007610002eb816 */ /* 0x000fe2000000002e */
[----:B-1----:R-:W-:Y:S06]  /*63e0*/  @UP0 UIMAD.WIDE UR4, UR6, 0x4, UR4 ;  /* 0x00000004060408a5 */ /* 0x002fec000f8e0204 */
[----:B------:R-:W-:Y:S02]  /*63f0*/  IMAD.U32 R2, RZ, RZ, UR4 ;  /* 0x00000004ff027e24 */ /* 0x000fe4000f8e00ff */
[----:B------:R-:W-:Y:S03]  /*6400*/  IMAD.U32 R3, RZ, RZ, UR5 ;  /* 0x00000005ff037e24 */ /* 0x000fe6000f8e00ff */
[----:B------:R-:W1:Y:S02]  /*6410*/  @!UP0 LDCU UR4, c[0x0][0x880] ;  /* 0x00011000ff0487ac */ /* 0x000e640008000800 */
[----:B--2--5:R2:W5:Y:S02]  /*6420*/  @P3 LDG.E R27, desc[UR8][R2.64] ;  /* 0x00000008021b3981 */ /* 0x024564000c1e1900 */
[----:B-12---:R-:W-:Y:S02]  /*6430*/  @!P3 MOV R27, UR4 ;  /* 0x00000004001bbc02 */ /* 0x006fe40008000f00 */
.L_x_105:
[----:B------:R-:W-:Y:S05]  /*6440*/  @!P4 BRA `(.L_x_106) ;  /* 0x000000000024c947 */ /* 0x000fea0003800000 */
[----:B------:R-:W-:Y:S01]  /*6450*/  ISETP.NE.U32.AND P3, PT, R40, RZ, PT ;  /* 0x000000ff2800720c */ /* 0x000fe20003f65070 */
[----:B------:R-:W2:Y:S03]  /*6460*/  LDCU.64 UR4, c[0x0][0x358] ;  /* 0x00006b00ff0477ac */ /* 0x000ea60008000a00 */
[----:B------:R-:W-:Y:S11]  /*6470*/  ISETP.NE.AND.EX P3, PT, R41, RZ, PT, P3 ;  /* 0x000000ff2900720c */ /* 0x000ff60003f65330 */
[----:B------:R-:W-:Y:S02]  /*6480*/  @!UPT UIADD3 URZ, UPT, UPT, URZ, URZ, URZ ;  /* 0x000000fffffff290 */ /* 0x000fe4000fffe0ff */
[----:B------:R-:W3:Y:S01]  /*6490*/  @P3 LDC.64 R2, c[0x0][0x8a8] ;  /* 0x00022a00ff023b82 */ /* 0x000ee20000000a00 */
[----:B-1----:R-:W-:Y:S04]  /*64a0*/  @P3 IMAD R0, R42, UR36, RZ ;  /* 0x000000242a003c24 */ /* 0x002fe8000f8e02ff */
[----:B---3--:R-:W-:Y:S05]  /*64b0*/  @P3 IMAD.WIDE R2, R0, 0x4, R2 ;  /* 0x0000000400023825 */ /* 0x008fea00078e0202 */
[----:B--2--5:R2:W5:Y:S02]  /*64c0*/  @P3 LDG.E R24, desc[UR4][R2.64] ;  /* 0x0000000402183981 */ /* 0x024564000c1e1900 */
[----:B--2---:R-:W3:Y:S02]  /*64d0*/  @!P3 LDC R24, c[0x0][0x8a0] ;  /* 0x00022800ff18bb82 */ /* 0x004ee40000000800 */
.L_x_106:
[----:B-----5:R-:W-:Y:S01]  /*64e0*/  FSETP.NEU.AND P3, PT, R27, RZ, PT ;  /* 0x000000ff1b00720b */ /* 0x020fe20003f6d000 */
[----:B------:R-:W-:Y:S01]  /*64f0*/  IMAD.SHL.U32 R56, R44, 0x2, RZ ;  /* 0x000000022c387824 */ /* 0x000fe200078e00ff */
[----:B------:R-:W-:Y:S01]  /*6500*/  SEL R3, RZ, 0xffffffff, P2 ;  /* 0xffffffffff037807 */ /* 0x000fe20001000000 */
[----:B------:R-:W-:Y:S01]  /*6510*/  BSSY B1, `(.L_x_107) ;  /* 0x0000034000017945 */ /* 0x000fe20003800000 */
[----:B------:R-:W-:Y:S01]  /*6520*/  @P1 LOP3.LUT P2, RZ, R46, 0xff, RZ, 0xc0, !PT ;  /* 0x000000ff2eff1812 */ /* 0x000fe2000784c0ff */
[----:B------:R-:W-:Y:S01]  /*6530*/  IMAD.MOV.U32 R63, RZ, RZ, 0x1 ;  /* 0x00000001ff3f7424 */ /* 0x000fe200078e00ff */
[----:B-1----:R-:W-:Y:S01]  /*6540*/  @P1 SEL R0, RZ, 0xffffffff, P3 ;  /* 0xffffffffff001807 */ /* 0x002fe20001800000 */
[C---:B------:R-:W-:Y:S01]  /*6550*/  IMAD R25, R22.reuse, 0x40, R23 ;  /* 0x0000004016197824 */ /* 0x040fe200078e0217 */
[----:B------:R-:W-:Y:S01]  /*6560*/  LOP3.LUT R59, R59, 0x1, RZ, 0x3c, !PT ;  /* 0x000000013b3b7812 */ /* 0x000fe200078e3cff */
[----:B------:R-:W-:Y:S01]  /*6570*/  IMAD.MOV.U32 R26, RZ, RZ, RZ ;  /* 0x000000ffff1a7224 */ /* 0x000fe200078e00ff */
[C---:B------:R-:W-:Y:S02]  /*6580*/  @P0 SEL R0, R3.reuse, R0, !P2 ;  /* 0x0000000003000207 */ /* 0x040fe40005000000 */
[----:B------:R-:W-:Y:S02]  /*6590*/  CS2R R38, SRZ ;  /* 0x0000000000267805 */ /* 0x000fe4000001ff00 */
[----:B------:R-:W-:Y:S02]  /*65a0*/  LEA R53, R22, UR43, 0x3 ;  /* 0x0000002b16357c11 */ /* 0x000fe4000f8e18ff */
[----:B------:R-:W-:Y:S02]  /*65b0*/  CS2R R36, SRZ ;  /* 0x0000000000247805 */ /* 0x000fe4000001ff00 */
[----:B------:R-:W-:Y:S02]  /*65c0*/  @P1 LOP3.LUT R0, R0, 0x1, RZ, 0xc0, !PT ;  /* 0x0000000100001812 */ /* 0x000fe400078ec0ff */
[----:B------:R-:W-:Y:S02]  /*65d0*/  CS2R R30, SRZ ;  /* 0x00000000001e7805 */ /* 0x000fe4000001ff00 */
[----:B------:R-:W-:Y:S02]  /*65e0*/  PLOP3.LUT P2, PT, PT, PT, UP1, 0x80, 0x8 ;  /* 0x000000000008781c */ /* 0x000fe40003f4f018 */
[----:B------:R-:W-:Y:S02]  /*65f0*/  CS2R R28, SRZ ;  /* 0x00000000001c7805 */ /* 0x000fe4000001ff00 */
[----:B------:R-:W-:Y:S01]  /*6600*/  ISETP.NE.U32.OR P6, PT, R0, 0x1, !P1 ;  /* 0x000000010000780c */ /* 0x000fe20004fc5470 */
[----:B------:R-:W-:Y:S01]  /*6610*/  VIADD R62, R56, UR43 ;  /* 0x0000002b383e7c36 */ /* 0x000fe20008000000 */
[----:B------:R-:W-:Y:S02]  /*6620*/  LOP3.LUT P4, R54, R46, 0xff, RZ, 0xc0, !PT ;  /* 0x000000ff2e367812 */ /* 0x000fe4000788c0ff */
[----:B------:R-:W-:Y:S02]  /*6630*/  SEL R2, RZ, 0xffffffff, P3 ;  /* 0xffffffffff027807 */ /* 0x000fe40001800000 */
[----:B------:R-:W-:Y:S03]  /*6640*/  P2R R61, PR, RZ, 0x40 ;  /* 0x00000040ff3d7803 */ /* 0x000fe60000000000 */
[----:B------:R-:W-:Y:S04]  /*6650*/  @P2 SEL R2, R3, R2, !P4 ;  /* 0x0000000203022207 */ /* 0x000fe80006000000 */
[----:B------:R-:W-:Y:S02]  /*6660*/  @P6 SHF.L.U32 R0, R59, 0x1f, RZ ;  /* 0x0000001f3b006819 */ /* 0x000fe400000006ff */
[----:B------:R-:W-:Y:S02]  /*6670*/  LOP3.LUT R2, R2, 0x1, RZ, 0xc0, !PT ;  /* 0x0000000102027812 */ /* 0x000fe400078ec0ff */
[----:B------:R1:W2:Y:S02]  /*6680*/  @P6 SYNCS.PHASECHK.TRANS64.TRYWAIT P1, [UR43+0x30], R0 ;  /* 0x00003000ff0065a7 */ /* 0x0002a4000802112b */
[----:B------:R-:W-:Y:S04]  /*6690*/  ISETP.NE.U32.AND P5, PT, R2, 0x1, PT ;  /* 0x000000010200780c */ /* 0x000fe80003fa5070 */
[----:B------:R-:W-:Y:S02]  /*66a0*/  P2R R64, PR, RZ, 0x20 ;  /* 0x00000020ff407803 */ /* 0x000fe40000000000 */
[----:B-1----:R-:W-:Y:S04]  /*66b0*/  SHF.L.U32 R0, R58, 0x1f, RZ ;  /* 0x0000001f3a007819 */ /* 0x002fe800000006ff */
[----:B------:R1:W4:Y:S01]  /*66c0*/  SYNCS.PHASECHK.TRANS64.TRYWAIT P0, [R53+URZ+0xa0], R0 ;  /* 0x0000a000350075a7 */ /* 0x00032200080011ff */
[----:B--2---:R-:W-:Y:S01]  /*66d0*/  @P6 SEL R63, RZ, 0x1, !P1 ;  /* 0x00000001ff3f6807 */ /* 0x004fe20004800000 */
[----:B-1----:R-:W-:Y:S06]  /*66e0*/  @!P6 BRA `(.L_x_108) ;  /* 0x000000000058e947 */ /* 0x002fec0003800000 */
[C---:B------:R-:W-:Y:S01]  /*66f0*/  VIADD R2, R62.reuse, 0x200 ;  /* 0x000002003e027836 */ /* 0x040fe20000000000 */
[----:B------:R-:W-:Y:S01]  /*6700*/  LOP3.LUT P6, RZ, R45, 0x40, RZ, 0xc0, !PT ;  /* 0x000000402dff7812 */ /* 0x000fe200078cc0ff */
[----:B------:R-:W-:Y:S01]  /*6710*/  BSSY B0, `(.L_x_109) ;  /* 0x000000e000007945 */ /* 0x000fe20003800000 */
[----:B------:R-:W-:Y:S01]  /*6720*/  ISETP.NE.AND P2, PT, R63, RZ, PT ;  /* 0x000000ff3f00720c */ /* 0x000fe20003f45270 */
[----:B------:R-:W-:Y:S01]  /*6730*/  @P5 VIADD R4, R62, 0x210 ;  /* 0x000002103e045836 */ /* 0x000fe20000000000 */
[----:B------:R-:W-:Y:S01]  /*6740*/  PLOP3.LUT P1, PT, PT, PT, PT, 0x8, 0x80 ;  /* 0x000000000080781c */ /* 0x000fe20003f2e170 */
[----:B------:R-:W-:Y:S01]  /*6750*/  IMAD.MOV.U32 R39, RZ, RZ, RZ ;  /* 0x000000ffff277224 */ /* 0x000fe200078e00ff */
[----:B------:R-:W-:Y:S02]  /*6760*/  @P5 PLOP3.LUT P1, PT, P6, PT, PT, 0x80, 0x8 ;  /* 0x000000000008581c */ /* 0x000fe4000372f070 */
[----:B------:R-:W-:Y:S02]  /*6770*/  CS2R R36, SRZ ;  /* 0x0000000000247805 */ /* 0x000fe4000001ff00 */
[----:B------:R-:W-:Y:S02]  /*6780*/  CS2R R30, SRZ ;  /* 0x00000000001e7805 */ /* 0x000fe4000001ff00 */
[----:B------:R-:W-:Y:S07]  /*6790*/  CS2R R28, SRZ ;  /* 0x00000000001c7805 */ /* 0x000fee000001ff00 */
[----:B------:R-:W-:Y:S01]  /*67a0*/  @P1 VIADD R4, R2, 0xfffffff0 ;  /* 0xfffffff002041836 */ /* 0x000fe20000000000 */
[----:B------:R-:W-:Y:S06]  /*67b0*/  @P2 BRA `(.L_x_110) ;  /* 0x00000000000c2947 */ /* 0x000fec0003800000 */
[----:B------:R-:W-:Y:S04]  /*67c0*/  SHF.L.U32 R3, R59, 0x1f, RZ ;  /* 0x0000001f3b037819 */ /* 0x000fe800000006ff */
[----:B------:R-:W1:Y:S02]  /*67d0*/  SYNCS.PHASECHK.TRANS64.TRYWAIT P1, [UR43+0x30], R3 ;  /* 0x00003003ff0075a7 */ /* 0x000e64000802112b */
[----:B-1----:R-:W-:Y:S05]  /*67e0*/  @!P1 BRA `(.L_x_111) ;  /* 0x0000003000349947 */ /* 0x002fea0003800000 */
.L_x_110:
[----:B------:R-:W-:Y:S05]  /*67f0*/  BSYNC B0 ;  /* 0x0000000000007941 */ /* 0x000fea0003800000 */
.L_x_109:
[----:B------:R-:W-:Y:S01]  /*6800*/  ISETP.NE.AND P1, PT, R64, RZ, PT ;  /* 0x000000ff4000720c */ /* 0x000fe20003f25270 */
[----:B------:R-:W-:Y:S11]  /*6810*/  HFMA2 R26, -RZ, RZ, 0, 5.9604644775390625e-08 ;  /* 0x00000001ff1a7431 */ /* 0x000ff600000001ff */
[----:B------:R-:W-:Y:S01]  /*6820*/  @!UPT UIADD3 URZ, UPT, UPT, URZ, URZ, URZ ;  /* 0x000000fffffff290 */ /* 0x000fe2000fffe0ff */
[----:B------:R2:W1:Y:S04]  /*6830*/  @P1 LDS.128 R36, [R4] ;  /* 0x0000000004241984 */ /* 0x0004680000000c00 */
[----:B------:R2:W1:Y:S02]  /*6840*/  @P1 LDS.128 R28, [R56+UR43+0x200] ;  /* 0x0002002b381c1984 */ /* 0x0004640008000c00 */
.L_x_108:
[----:B------:R-:W-:Y:S05]  /*6850*/  BSYNC B1 ;  /* 0x0000000000017941 */ /* 0x000fea0003800000 */
.L_x_107:
[----:B-1----:R-:W-:Y:S04]  /*6860*/  SHF.R.U32.HI R2, RZ, 0x15, R25 ;  /* 0x00000015ff027819 */ /* 0x002fe80000011619 */
[----:B------:R-:W-:Y:S01]  /*6870*/  LOP3.LUT P1, RZ, R2, 0x3, R47, 0x48, !PT ;  /* 0x0000000302ff7812 */ /* 0x000fe2000782482f */
[----:B------:R-:W-:Y:S01]  /*6880*/  @!UPT UIADD3 URZ, UPT, UPT, URZ, URZ, URZ ;  /* 0x000000fffffff290 */ /* 0x000fe2000fffe0ff */
[----:B----4-:R-:W-:Y:S11]  /*6890*/  @P0 BRA `(.L_x_112) ;  /* 0x0000000000080947 */ /* 0x010ff60003800000 */
[----:B------:R-:W1:Y:S02]  /*68a0*/  SYNCS.PHASECHK.TRANS64.TRYWAIT P0, [R53+URZ+0xa0], R0 ;  /* 0x0000a000350075a7 */ /* 0x000e6400080011ff */
[----:B-1----:R-:W-:Y:S05]  /*68b0*/  @!P0 BRA `(.L_x_113) ;  /* 0x0000003000188947 */ /* 0x002fea0003800000 */
.L_x_112:
[----:B------:R-:W-:Y:S05]  /*68c0*/  @!P1 BRA `(.L_x_114) ;  /* 0x0000000000409947 */ /* 0x000fea0003800000 */
[----:B------:R-:W4:Y:S01]  /*68d0*/  LDCU.64 UR8, c[0x4][0x70] ;  /* 0x01000e00ff0877ac */ /* 0x000f220008000a00 */
[----:B------:R-:W-:Y:S01]  /*68e0*/  MOV R3, 0x0 ;  /* 0x0000000000037802 */ /* 0x000fe20000000f00 */
[----:B------:R-:W-:Y:S02]  /*68f0*/  HFMA2 R12, -RZ, RZ, 0, 5.9604644775390625e-08 ;  /* 0x00000001ff0c7431 */ /* 0x000fe400000001ff */
[----:B------:R-:W-:Y:S02]  /*6900*/  IMAD.MOV.U32 R8, RZ, RZ, 0x192 ;  /* 0x00000192ff087424 */ /* 0x000fe400078e00ff */
[----:B------:R-:W-:Y:S01]  /*6910*/  IMAD.MOV.U32 R13, RZ, RZ, RZ ;  /* 0x000000ffff0d7224 */ /* 0x000fe200078e00ff */
[----:B------:R-:W5:Y:S01]  /*6920*/  LDCU.64 UR6, c[0x4][0x78] ;  /* 0x01000f00ff0677ac */ /* 0x000f620008000a00 */
[----:B------:R-:W1:Y:S01]  /*6930*/  LDC.64 R2, c[0x4][R3] ;  /* 0x0100000003027b82 */ /* 0x000e620000000a00 */
[----:B------:R-:W3:Y:S01]  /*6940*/  LDCU.64 UR4, c[0x4][0x10] ;  /* 0x01000200ff0477ac */ /* 0x000ee20008000a00 */
[----:B----4-:R-:W-:Y:S01]  /*6950*/  MOV R5, UR9 ;  /* 0x0000000900057c02 */ /* 0x010fe20008000f00 */
[----:B--2---:R-:W-:Y:S01]  /*6960*/  IMAD.U32 R4, RZ, RZ, UR8 ;  /* 0x00000008ff047e24 */ /* 0x004fe2000f8e00ff */
[----:B-----5:R-:W-:Y:S01]  /*6970*/  MOV R7, UR7 ;  /* 0x0000000700077c02 */ /* 0x020fe20008000f00 */
[----:B------:R-:W-:Y:S01]  /*6980*/  IMAD.U32 R6, RZ, RZ, UR6 ;  /* 0x00000006ff067e24 */ /* 0x000fe2000f8e00ff */
[----:B---3--:R-:W-:Y:S01]  /*6990*/  MOV R11, UR5 ;  /* 0x00000005000b7c02 */ /* 0x008fe20008000f00 */
[----:B------:R-:W-:Y:S02]  /*69a0*/  IMAD.U32 R10, RZ, RZ, UR4 ;  /* 0x00000004ff0a7e24 */ /* 0x000fe4000f8e00ff */
[----:B------:R-:W-:Y:S07]  /*69b0*/  LEPC R20, `(.L_x_114) ;  /* 0x000000001014794e */ /* 0x000fee0000000000 */
[----:B-1----:R-:W-:Y:S05]  /*69c0*/  CALL.ABS.NOINC R2 ;  /* 0x0000000002007343 */ /* 0x002fea0003c00000 */
.L_x_114:
[----:B------:R-:W-:Y:S05]  /*69d0*/  WARPSYNC.ALL ;  /* 0x0000000000007948 */ /* 0x000fea0003800000 */
[----:B------:R-:W-:Y:S01]  /*69e0*/  R2UR UR4, R25 ;  /* 0x00000000190472ca */ /* 0x000fe200000e0000 */
[--C-:B------:R-:W-:Y:S01]  /*69f0*/  HADD2.F32 R3, -RZ, R28.reuse.H0_H0 ;  /* 0x2000001cff037230 */ /* 0x100fe20000004100 */
[----:B------:R-:W-:Y:S01]  /*6a00*/  MOV R65, 0x10 ;  /* 0x0000001000417802 */ /* 0x000fe20000000f00 */
[--C-:B------:R-:W-:Y:S01]  /*6a10*/  HADD2.F32 R20, -RZ, R29.reuse.H0_H0 ;  /* 0x2000001dff147230 */ /* 0x100fe20000004100 */
[----:B------:R-:W-:Y:S01]  /*6a20*/  LOP3.LUT P6, RZ, R45, 0x40, RZ, 0xc0, !PT ;  /* 0x000000402dff7812 */ /* 0x000fe200078cc0ff */
[----:B------:R-:W-:Y:S01]  /*6a30*/  HADD2.F32 R21, -RZ, R29.H1_H1 ;  /* 0x3000001dff157230 */ /* 0x000fe20000004100 */
[----:B------:R-:W-:Y:S01]  /*6a40*/  ISETP.NE.AND P0, PT, R60, RZ, PT ;  /* 0x000000ff3c00720c */ /* 0x000fe20003f05270 */
[----:B------:R-:W-:Y:S01]  /*6a50*/  BSSY.RECONVERGENT B0, `(.L_x_115) ;  /* 0x0000052000007945 */ /* 0x000fe20003800200 */
[----:B------:R-:W-:Y:S04]  /*6a60*/  SEL R65, R65, 0xfffffff0, !P6 ;  /* 0xfffffff041417807 */ /* 0x000fe80007000000 */
[----:B------:R-:W-:Y:S01]  /*6a70*/  IADD3 R62, PT, PT, R62, R65, RZ ;  /* 0x000000413e3e7210 */ /* 0x000fe20007ffe0ff */
[----:B--2---:R-:W1:Y:S02]  /*6a80*/  LDTM.x16 R4, tmem[UR4] ;  /* 0x00000004000479ee */ /* 0x004e640008240000 */
[C---:B-1-3--:R-:W-:Y:S01]  /*6a90*/  FMUL R0, R24.reuse, R4 ;  /* 0x0000000418007220 */ /* 0x04afe20000400000 */
[----:B------:R-:W-:Y:S02]  /*6aa0*/  HADD2.F32 R4, -RZ, R28.H1_H1 ;  /* 0x3000001cff047230 */ /* 0x000fe40000004100 */
[C---:B------:R-:W-:Y:S01]  /*6ab0*/  FMUL R2, R24.reuse, R5 ;  /* 0x0000000518027220 */ /* 0x040fe20000400000 */
[C---:B------:R-:W-:Y:S01]  /*6ac0*/  FMUL R7, R24.reuse, R7 ;  /* 0x0000000718077220 */ /* 0x040fe20000400000 */
[C---:B------:R-:W-:Y:S01]  /*6ad0*/  FFMA R0, R27.reuse, R3, R0 ;  /* 0x000000031b007223 */ /* 0x040fe20000000000 */
[C---:B------:R-:W-:Y:S01]  /*6ae0*/  FMUL R3, R24.reuse, R6 ;  /* 0x0000000618037220 */ /* 0x040fe20000400000 */
[C---:B------:R-:W-:Y:S01]  /*6af0*/  FFMA R2, R27.reuse, R4, R2 ;  /* 0x000000041b027223 */ /* 0x040fe20000000002 */
[C---:B------:R-:W-:Y:S01]  /*6b00*/  FMUL R4, R24.reuse, R8 ;  /* 0x0000000818047220 */ /* 0x040fe20000400000 */
[C---:B------:R-:W-:Y:S01]  /*6b10*/  FMUL R8, R24.reuse, R12 ;  /* 0x0000000c18087220 */ /* 0x040fe20000400000 */
[----:B------:R-:W-:Y:S01]  /*6b20*/  FMUL R12, R24, R16 ;  /* 0x00000010180c7220 */ /* 0x000fe20000400000 */
[--C-:B------:R-:W-:Y:S01]  /*6b30*/  HADD2.F32 R16, -RZ, R30.reuse.H0_H0 ;  /* 0x2000001eff107230 */ /* 0x100fe20000004100 */
[----:B------:R-:W-:Y:S01]  /*6b40*/  F2FP.F16.F32.PACK_AB R32, R2, R0 ;  /* 0x000000000220723e */ /* 0x000fe200000000ff */
[----:B------:R-:W-:Y:S02]  /*6b50*/  HADD2.F32 R0, -RZ, R30.H1_H1 ;  /* 0x3000001eff007230 */ /* 0x000fe40000004100 */
[C---:B------:R-:W-:Y:S01]  /*6b60*/  FMUL R5, R24.reuse, R9 ;  /* 0x0000000918057220 */ /* 0x040fe20000400000 */
[C---:B------:R-:W-:Y:S01]  /*6b70*/  FFMA R3, R27.reuse, R20, R3 ;  /* 0x000000141b037223 */ /* 0x040fe20000000003 */
[C---:B------:R-:W-:Y:S01]  /*6b80*/  FFMA R7, R27.reuse, R21, R7 ;  /* 0x000000151b077223 */ /* 0x040fe20000000007 */
[--C-:B------:R-:W-:Y:S02]  /*6b90*/  HADD2.F32 R2, -RZ, R31.reuse.H0_H0 ;  /* 0x2000001fff027230 */ /* 0x100fe40000004100 */
[C---:B------:R-:W-:Y:S01]  /*6ba0*/  FFMA R4, R27.reuse, R16, R4 ;  /* 0x000000101b047223 */ /* 0x040fe20000000004 */
[C---:B------:R-:W-:Y:S01]  /*6bb0*/  FMUL R6, R24.reuse, R10 ;  /* 0x0000000a18067220 */ /* 0x040fe20000400000 */
[C---:B------:R-:W-:Y:S01]  /*6bc0*/  FFMA R5, R27.reuse, R0, R5 ;  /* 0x000000001b057223 */ /* 0x040fe20000000005 */
[----:B------:R-:W-:Y:S02]  /*6bd0*/  HADD2.F32 R16, -RZ, R31.H1_H1 ;  /* 0x3000001fff107230 */ /* 0x000fe40000004100 */
[C---:B------:R-:W-:Y:S01]  /*6be0*/  FMUL R11, R24.reuse, R11 ;  /* 0x0000000b180b7220 */ /* 0x040fe20000400000 */
[--C-:B------:R-:W-:Y:S02]  /*6bf0*/  HADD2.F32 R0, -RZ, R36.reuse.H0_H0 ;  /* 0x20000024ff007230 */ /* 0x100fe40000004100 */
[----:B------:R-:W-:Y:S01]  /*6c00*/  FFMA R6, R27, R2, R6 ;  /* 0x000000021b067223 */ /* 0x000fe20000000006 */
[----:B------:R-:W-:Y:S01]  /*6c10*/  F2FP.F16.F32.PACK_AB R33, R7, R3 ;  /* 0x000000030721723e */ /* 0x000fe200000000ff */
[----:B------:R-:W-:Y:S02]  /*6c20*/  HADD2.F32 R2, -RZ, R36.H1_H1 ;  /* 0x30000024ff027230 */ /* 0x000fe40000004100 */
[C---:B------:R-:W-:Y:S01]  /*6c30*/  FFMA R11, R27.reuse, R16, R11 ;  /* 0x000000101b0b7223 */ /* 0x040fe2000000000b */
[C---:B------:R-:W-:Y:S01]  /*6c40*/  FMUL R9, R24.reuse, R13 ;  /* 0x0000000d18097220 */ /* 0x040fe20000400000 */
[--C-:B------:R-:W-:Y:S02]  /*6c50*/  HADD2.F32 R3, -RZ, R37.reuse.H0_H0 ;  /* 0x20000025ff037230 */ /* 0x100fe40000004100 */
[C---:B------:R-:W-:Y:S01]  /*6c60*/  FFMA R8, R27.reuse, R0, R8 ;  /* 0x000000001b087223 */ /* 0x040fe20000000008 */
[C---:B------:R-:W-:Y:S01]  /*6c70*/  FMUL R10, R24.reuse, R14 ;  /* 0x0000000e180a7220 */ /* 0x040fe20000400000 */
[----:B------:R-:W-:Y:S02]  /*6c80*/  HADD2.F32 R0, -RZ, R37.H1_H1 ;  /* 0x30000025ff007230 */ /* 0x000fe40000004100 */
[C---:B------:R-:W-:Y:S01]  /*6c90*/  FMUL R15, R24.reuse, R15 ;  /* 0x0000000f180f7220 */ /* 0x040fe20000400000 */
[C---:B------:R-:W-:Y:S01]  /*6ca0*/  FFMA R9, R27.reuse, R2, R9 ;  /* 0x000000021b097223 */ /* 0x040fe20000000009 */
[----:B------:R-:W-:Y:S01]  /*6cb0*/  FFMA R10, R27, R3, R10 ;  /* 0x000000031b0a7223 */ /* 0x000fe2000000000a */
[--C-:B------:R-:W-:Y:S01]  /*6cc0*/  HADD2.F32 R2, -RZ, R38.reuse.H0_H0 ;  /* 0x20000026ff027230 */ /* 0x100fe20000004100 */
[----:B------:R-:W-:Y:S01]  /*6cd0*/  F2FP.F16.F32.PACK_AB R34, R5, R4 ;  /* 0x000000040522723e */ /* 0x000fe200000000ff */
[----:B------:R-:W-:Y:S02]  /*6ce0*/  HADD2.F32 R3, -RZ, R38.H1_H1 ;  /* 0x30000026ff037230 */ /* 0x000fe40000004100 */
[----:B------:R-:W-:Y:S01]  /*6cf0*/  FFMA R15, R27, R0, R15 ;  /* 0x000000001b0f7223 */ /* 0x000fe2000000000f */
[C---:B------:R-:W-:Y:S01]  /*6d00*/  FMUL R13, R24.reuse, R17 ;  /* 0x00000011180d7220 */ /* 0x040fe20000400000 */
[--C-:B------:R-:W-:Y:S02]  /*6d10*/  HADD2.F32 R4, -RZ, R39.reuse.H0_H0 ;  /* 0x20000027ff047230 */ /* 0x100fe40000004100 */
[C---:B------:R-:W-:Y:S01]  /*6d20*/  FMUL R14, R24.reuse, R18 ;  /* 0x00000012180e7220 */ /* 0x040fe20000400000 */
[----:B------:R-:W-:Y:S02]  /*6d30*/  HADD2.F32 R0, -RZ, R39.H1_H1 ;  /* 0x30000027ff007230 */ /* 0x000fe40000004100 */
[----:B------:R-:W-:Y:S01]  /*6d40*/  FMUL R19, R24, R19 ;  /* 0x0000001318137220 */ /* 0x000fe20000400000 */
[----:B------:R-:W-:Y:S01]  /*6d50*/  F2FP.F16.F32.PACK_AB R35, R11, R6 ;  /* 0x000000060b23723e */ /* 0x000fe200000000ff */
[C---:B------:R-:W-:Y:S01]  /*6d60*/  FFMA R12, R27.reuse, R2, R12 ;  /* 0x000000021b0c7223 */ /* 0x040fe2000000000c */
[C---:B------:R-:W-:Y:S01]  /*6d70*/  FFMA R13, R27.reuse, R3, R13 ;  /* 0x000000031b0d7223 */ /* 0x040fe2000000000d */
[C---:B------:R-:W-:Y:S01]  /*6d80*/  FFMA R14, R27.reuse, R4, R14 ;  /* 0x000000041b0e7223 */ /* 0x040fe2000000000e */
[----:B------:R-:W-:Y:S01]  /*6d90*/  FFMA R19, R27, R0, R19 ;  /* 0x000000001b137223 */ /* 0x000fe20000000013 */
[----:B------:R1:W-:Y:S01]  /*6da0*/  STS.128 [R56+UR43+0x200], R32 ;  /* 0x0002002038007988 */ /* 0x0003e20008000c2b */
[----:B------:R-:W-:Y:S02]  /*6db0*/  F2FP.F16.F32.PACK_AB R8, R9, R8 ;  /* 0x000000080908723e */ /* 0x000fe400000000ff */
[----:B------:R-:W-:Y:S02]  /*6dc0*/  F2FP.F16.F32.PACK_AB R9, R15, R10 ;  /* 0x0000000a0f09723e */ /* 0x000fe400000000ff */
[----:B------:R-:W-:Y:S02]  /*6dd0*/  F2FP.F16.F32.PACK_AB R10, R13, R12 ;  /* 0x0000000c0d0a723e */ /* 0x000fe400000000ff */
[----:B------:R-:W-:Y:S05]  /*6de0*/  F2FP.F16.F32.PACK_AB R11, R19, R14 ;  /* 0x0000000e130b723e */ /* 0x000fea00000000ff */
[----:B------:R1:W-:Y:S01]  /*6df0*/  STS.128 [R62+0x200], R8 ;  /* 0x000200083e007388 */ /* 0x0003e20000000c00 */
[----:B------:R-:W-:Y:S01]  /*6e00*/  @!PT LDS RZ, [RZ] ;  /* 0x00000000fffff984 */ /* 0x000fe20000000800 */
[----:B------:R-:W-:Y:S01]  /*6e10*/  @!PT LDS RZ, [RZ] ;  /* 0x00000000fffff984 */ /* 0x000fe20000000800 */
[----:B------:R-:W-:Y:S01]  /*6e20*/  @!PT LDS RZ, [RZ] ;  /* 0x00000000fffff984 */ /* 0x000fe20000000800 */
[----:B------:R-:W-:Y:S01]  /*6e30*/  @!PT LDS RZ, [RZ] ;  /* 0x00000000fffff984 */ /* 0x000fe20000000800 */
[----:B------:R2:W-:Y:S07]  /*6e40*/  MEMBAR.ALL.CTA ;  /* 0x0000000000007992 */ /* 0x0005ee0000008000 */
[----:B--2---:R-:W2:Y:S02]  /*6e50*/  FENCE.VIEW.ASYNC.S ;  /* 0x00000000000073c6 */ /* 0x004ea40000000000 */
[----:B--2---:R-:W-:Y:S06]  /*6e60*/  BAR.SYNC.DEFER_BLOCKING 0x1, 0x80 ;  /* 0x0042000000007b1d */ /* 0x004fec0000010000 */
[----:B------:R-:W-:Y:S05]  /*6e70*/  @P0 BRA `(.L_x_116) ;  /* 0x00000000003c0947 */ /* 0x000fea0003800000 */
[----:B------:R-:W2:Y:S01]  /*6e80*/  LDCU.64 UR6, c[0x0][0x348] ;  /* 0x00006900ff0677ac */ /* 0x000ea20008000a00 */
[----:B------:R-:W-:Y:S01]  /*6e90*/  UIADD3 UR4, UPT, UPT, UR43, 0x200, URZ ;  /* 0x000002002b047890 */ /* 0x000fe2000fffe0ff */
[----:B------:R-:W-:Y:S01]  /*6ea0*/  UMOV UR51, UR36 ;  /* 0x0000002400337c82 */ /* 0x000fe20008000000 */
[----:B------:R-:W-:Y:S02]  /*6eb0*/  UIADD3 UR9, UPT, UPT, UR49, 0x40, URZ ;  /* 0x0000004031097890 */ /* 0x000fe4000fffe0ff */
[----:B------:R-:W-:Y:S02]  /*6ec0*/  UIADD3 UR8, UPT, UPT, UR43, 0xa00, URZ ;  /* 0x00000a002b087890 */ /* 0x000fe4000fffe0ff */
[----:B------:R-:W-:Y:S01]  /*6ed0*/  MOV R52, UR4 ;  /* 0x0000000400347c02 */ /* 0x000fe20008000f00 */
[----:B------:R-:W-:Y:S01]  /*6ee0*/  UMOV UR10, UR50 ;  /* 0x00000032000a7c82 */ /* 0x000fe20008000000 */
[----:B------:R-:W-:Y:S02]  /*6ef0*/  UMOV UR11, UR36 ;  /* 0x00000024000b7c82 */ /* 0x000fe40008000000 */
[----:B------:R-:W-:Y:S01]  /*6f00*/  R2UR UR48, R52 ;  /* 0x00000000343072ca */ /* 0x000fe200000e0000 */
[----:B--2---:R-:W-:Y:S04]  /*6f10*/  UIADD3 UR4, UP0, UPT, UR6, 0x680, URZ ;  /* 0x0000068006047890 */ /* 0x004fe8000ff1e0ff */
[----:B------:R-:W-:Y:S09]  /*6f20*/  UIADD3.X UR5, UPT, UPT, URZ, UR7, URZ, UP0, !UPT ;  /* 0x00000007ff057290 */ /* 0x000ff200087fe4ff */
[----:B------:R2:W-:Y:S01]  /*6f30*/  UTMASTG.3D [UR48], [UR4] ;  /* 0x00000030040073b5 */ /* 0x0005e20008010000 */
[----:B------:R2:W-:Y:S01]  /*6f40*/  UTMASTG.3D [UR8], [UR4] ;  /* 0x00000008040073b5 */ /* 0x0005e20008010000 */
[----:B------:R0:W-:Y:S01]  /*6f50*/  UTMACMDFLUSH ;  /* 0x00000000000079b7 */ /* 0x0001e20000000000 */
[----:B--2---:R-:W-:Y:S04]  /*6f60*/  DEPBAR.LE SB0, 0x1 ;  /* 0x000080400000791a */ /* 0x004fe80000000000 */
.L_x_116:
[----:B------:R-:W-:Y:S05]  /*6f70*/  BSYNC.RECONVERGENT B0 ;  /* 0x0000000000007941 */ /* 0x000fea0003800200 */
.L_x_115:
[----:B------:R-:W-:Y:S01]  /*6f80*/  BAR.SYNC.DEFER_BLOCKING 0x1, 0x80 ;  /* 0x0042000000007b1d */ /* 0x000fe20000010000 */
[----:B------:R-:W-:Y:S01]  /*6f90*/  ISETP.NE.AND P1, PT, R61, RZ, PT ;  /* 0x000000ff3d00720c */ /* 0x000fe20003f25270 */
[----:B------:R-:W-:Y:S01]  /*6fa0*/  UISETP.NE.AND UP0, UPT, UR52, URZ, UPT ;  /* 0x000000ff3400728c */ /* 0x000fe2000bf05270 */
[----:B------:R-:W-:Y:S11]  /*6fb0*/  LEA R2, R26, UR43, 0x3 ;  /* 0x0000002b1a027c11 */ /* 0x000ff6000f8e18ff */
[----:B------:R-:W-:Y:S01]  /*6fc0*/  @P1 SHF.L.U32 R3, R59, 0x1f, RZ ;  /* 0x0000001f3b031819 */ /* 0x000fe200000006ff */
[----:B------:R-:W-:Y:S06]  /*6fd0*/  BRA.U !UP0, `(.L_x_117) ;  /* 0x0000000108247547 */ /* 0x000fec000b800000 */
[----:B------:R-:W-:Y:S01]  /*6fe0*/  IMAD.U32 R4, RZ, RZ, UR46 ;  /* 0x0000002eff047e24 */ /* 0x000fe2000f8e00ff */
[----:B------:R-:W-:Y:S01]  /*6ff0*/  MOV R0, UR47 ;  /* 0x0000002f00007c02 */ /* 0x000fe20008000f00 */
[----:B------:R-:W-:Y:S03]  /*7000*/  UIADD3 UR4, UPT, UPT, UR46, 0x1, URZ ;  /* 0x000000012e047890 */ /* 0x000fe6000fffe0ff */
[----:B------:R-:W-:Y:S01]  /*7010*/  @P1 LEA R4, R4, UR43, 0x3 ;  /* 0x0000002b04041c11 */ /* 0x000fe2000f8e18ff */
[----:B------:R-:W-:Y:S04]  /*7020*/  UISETP.NE.AND UP0, UPT, UR4, 0x4, UPT ;  /* 0x000000040400788c */ /* 0x000fe8000bf05270 */
[----:B------:R-:W-:Y:S01]  /*7030*/  @P1 VIADD R4, R4, 0x50 ;  /* 0x0000005004041836 */ /* 0x000fe20000000000 */
[----:B------:R-:W-:Y:S04]  /*7040*/  USEL UR46, UR4, URZ, UP0 ;  /* 0x000000ff042e7287 */ /* 0x000fe80008000000 */
[----:B------:R-:W-:Y:S04]  /*7050*/  @P1 PRMT R0, R0, 0x654, R4 ;  /* 0x0000065400001816 */ /* 0x000fe80000000004 */
[----:B------:R2:W-:Y:S04]  /*7060*/  @P1 SYNCS.ARRIVE.TRANS64.RED.A1T0 RZ, [R0+URZ], RZ ;  /* 0x000000ff00ff19a7 */ /* 0x0005e800081004ff */
.L_x_117:
[----:B------:R-:W3:Y:S01]  /*7070*/  @P1 SYNCS.PHASECHK.TRANS64.TRYWAIT P0, [R2+URZ+0x30], R3 ;  /* 0x00003003020015a7 */ /* 0x000ee200080011ff */
[----:B------:R-:W-:Y:S01]  /*7080*/  BSSY B1, `(.L_x_118) ;  /* 0x0000012000017945 */ /* 0x000fe20003800000 */
[----:B---3--:R-:W-:Y:S03]  /*7090*/  @P1 SEL R63, RZ, 0x1, !P0 ;  /* 0x00000001ff3f1807 */ /* 0x008fe60004000000 */
[----:B------:R-:W-:Y:S05]  /*70a0*/  @!P1 BRA `(.L_x_119) ;  /* 0x00000000003c9947 */ /* 0x000fea0003800000 */
[----:B------:R-:W-:Y:S01]  /*70b0*/  ISETP.NE.AND P1, PT, R64, RZ, PT ;  /* 0x000000ff4000720c */ /* 0x000fe20003f25270 */
[----:B------:R-:W-:Y:S01]  /*70c0*/  BSSY B0, `(.L_x_120) ;  /* 0x0000009000007945 */ /* 0x000fe20003800000 */
[----:B------:R-:W-:Y:S11]  /*70d0*/  ISETP.NE.AND P0, PT, R63, RZ, PT ;  /* 0x000000ff3f00720c */ /* 0x000ff60003f05270 */
[----:B------:R-:W-:Y:S05]  /*70e0*/  @P1 IMAD R4, R26, 0x1000, R56 ;  /* 0x000010001a041824 */ /* 0x000fea00078e0238 */
[----:B------:R-:W-:Y:S05]  /*70f0*/  @P1 IADD3 R3, PT, PT, R4, UR43, RZ ;  /* 0x0000002b04031c10 */ /* 0x000fea000fffe0ff */
[----:B------:R-:W-:Y:S01]  /*7100*/  @P1 IMAD.IADD R3, R65, 0x1, R3 ;  /* 0x0000000141031824 */ /* 0x000fe200078e0203 */
[----:B------:R-:W-:Y:S06]  /*7110*/  @P0 BRA `(.L_x_121) ;  /* 0x00000000000c0947 */ /* 0x000fec0003800000 */
[----:B--2---:R-:W-:Y:S04]  /*7120*/  SHF.L.U32 R0, R59, 0x1f, RZ ;  /* 0x0000001f3b007819 */ /* 0x004fe800000006ff */
[----:B------:R-:W2:Y:S02]  /*7130*/  SYNCS.PHASECHK.TRANS64.TRYWAIT P0, [R2+URZ+0x30], R0 ;  /* 0x00003000020075a7 */ /* 0x000ea400080011ff */
[----:B--2---:R-:W-:Y:S05]  /*7140*/  @!P0 BRA `(.L_x_122) ;  /* 0x0000002800088947 */ /* 0x004fea0003800000 */
.L_x_121:
[----:B------:R-:W-:Y:S05]  /*7150*/  BSYNC B0 ;  /* 0x0000000000007941 */ /* 0x000fea0003800000 */
.L_x_120:
[----:B------:R-:W-:Y:S02]  /*7160*/  ISETP.NE.AND P0, PT, R64, RZ, PT ;  /* 0x000000ff4000720c */ /* 0x000fe40003f05270 */
[----:B------:R-:W-:Y:S11]  /*7170*/  IADD3 R26, PT, PT, R26, 0x1, RZ ;  /* 0x000000011a1a7810 */ /* 0x000ff60007ffe0ff */
[----:B------:R3:W4:Y:S04]  /*7180*/  @P0 LDS.128 R28, [R4+UR43+0x200] ;  /* 0x0002002b041c0984 */ /* 0x0007280008000c00 */
[----:B------:R3:W1:Y:S02]  /*7190*/  @P0 LDS.128 R36, [R3+0x200] ;  /* 0x0002000003240984 */ /* 0x0006640000000c00 */
.L_x_119:
[----:B------:R-:W-:Y:S05]  /*71a0*/  BSYNC B1 ;  /* 0x0000000000017941 */ /* 0x000fea0003800000 */
.L_x_118:
[----:B--2---:R-:W-:Y:S05]  /*71b0*/  VIADD R0, R25, 0x10 ;  /* 0x0000001019007836 */ /* 0x004fea0000000000 */
[----:B------:R-:W-:Y:S04]  /*71c0*/  SHF.R.U32.HI R0, RZ, 0x15, R0 ;  /* 0x00000015ff007819 */ /* 0x000fe80000011600 */
[----:B------:R-:W-:Y:S11]  /*71d0*/  LOP3.LUT P0, RZ, R0, 0x3, R47, 0x48, !PT ;  /* 0x0000000300ff7812 */ /* 0x000ff6000780482f */
[----:B------:R-:W-:Y:S02]  /*71e0*/  @!UPT UIADD3 URZ, UPT, UPT, URZ, URZ, URZ ;  /* 0x000000fffffff290 */ /* 0x000fe4000fffe0ff */
[----:B------:R-:W-:Y:S05]  /*71f0*/  @!P0 BRA `(.L_x_123) ;  /* 0x0000000000408947 */ /* 0x000fea0003800000 */
[----:B------:R-:W2:Y:S01]  /*7200*/  LDCU.64 UR8, c[0x4][0x70] ;  /* 0x01000e00ff0877ac */ /* 0x000ea20008000a00 */
[----:B---3--:R-:W-:Y:S01]  /*7210*/  MOV R3, 0x0 ;  /* 0x0000000000037802 */ /* 0x008fe20000000f00 */
[----:B------:R-:W-:Y:S02]  /*7220*/  HFMA2 R12, -RZ, RZ, 0, 5.9604644775390625e-08 ;  /* 0x00000001ff0c7431 */ /* 0x000fe400000001ff */
[----:B-1----:R-:W-:Y:S02]  /*7230*/  IMAD.MOV.U32 R8, RZ, RZ, 0x192 ;  /* 0x00000192ff087424 */ /* 0x002fe400078e00ff */
[----:B------:R-:W-:Y:S01]  /*7240*/  IMAD.MOV.U32 R13, RZ, RZ, RZ ;  /* 0x000000ffff0d7224 */ /* 0x000fe200078e00ff */
[----:B------:R-:W1:Y:S01]  /*7250*/  LDCU.64 UR6, c[0x4][0x78] ;  /* 0x01000f00ff0677ac */ /* 0x000e620008000a00 */
[----:B------:R-:W3:Y:S01]  /*7260*/  LDC.64 R2, c[0x4][R3] ;  /* 0x0100000003027b82 */ /* 0x000ee20000000a00 */
[----:B------:R-:W5:Y:S01]  /*7270*/  LDCU.64 UR4, c[0x4][0x10] ;  /* 0x01000200ff0477ac */ /* 0x000f620008000a00 */
[----:B--2---:R-:W-:Y:S01]  /*7280*/  MOV R5, UR9 ;  /* 0x0000000900057c02 */ /* 0x004fe20008000f00 */
[----:B------:R-:W-:Y:S01]  /*7290*/  IMAD.U32 R4, RZ, RZ, UR8 ;  /* 0x00000008ff047e24 */ /* 0x000fe2000f8e00ff */
[----:B-1----:R-:W-:Y:S01]  /*72a0*/  MOV R7, UR7 ;  /* 0x0000000700077c02 */ /* 0x002fe20008000f00 */
[----:B------:R-:W-:Y:S01]  /*72b0*/  IMAD.U32 R6, RZ, RZ, UR6 ;  /* 0x00000006ff067e24 */ /* 0x000fe2000f8e00ff */
[----:B-----5:R-:W-:Y:S01]  /*72c0*/  MOV R11, UR5 ;  /* 0x00000005000b7c02 */ /* 0x020fe20008000f00 */
[----:B------:R-:W-:Y:S02]  /*72d0*/  IMAD.U32 R10, RZ, RZ, UR4 ;  /* 0x00000004ff0a7e24 */ /* 0x000fe4000f8e00ff */
[----:B------:R-:W-:Y:S07]  /*72e0*/  LEPC R20, `(.L_x_123) ;  /* 0x000000001014794e */ /* 0x000fee0000000000 */
[----:B---34-:R-:W-:Y:S05]  /*72f0*/  CALL.ABS.NOINC R2 ;  /* 0x0000000002007343 */ /* 0x018fea0003c00000 */
.L_x_123:
[----:B------:R-:W-:Y:S01]  /*7300*/  ISETP.NE.AND P6, PT, R61, RZ, PT ;  /* 0x000000ff3d00720c */ /* 0x000fe20003fc5270 */
[----:B------:R-:W-:Y:S05]  /*7310*/  WARPSYNC.ALL ;  /* 0x0000000000007948 */ /* 0x000fea0003800000 */
[----:B------:R-:W-:Y:S01]  /*7320*/  R2UR UR4, R25 ;  /* 0x00000000190472ca */ /* 0x000fe200000e0000 */
[----:B---34-:R-:W-:Y:S01]  /*7330*/  HADD2.F32 R3, -RZ, R28.H0_H0 ;  /* 0x2000001cff037230 */ /* 0x018fe20000004100 */
[----:B------:R-:W-:Y:S01]  /*7340*/  ISETP.NE.AND P0, PT, R60, RZ, PT ;  /* 0x000000ff3c00720c */ /* 0x000fe20003f05270 */
[----:B------:R-:W-:Y:S01]  /*7350*/  HADD2.F32 R20, -RZ, R30.H0_H0 ;  /* 0x2000001eff147230 */ /* 0x000fe20000004100 */
[----:B------:R-:W-:Y:S09]  /*7360*/  BSSY.RECONVERGENT B0, `(.L_x_124) ;  /* 0x0000058000007945 */ /* 0x000ff20003800200 */
[----:B-1----:R-:W1:Y:S02]  /*7370*/  LDTM.x16 R4, tmem[UR4+0x10] ;  /* 0x00001004000479ee */ /* 0x002e640008240000 */
[C---:B-1----:R-:W-:Y:S01]  /*7380*/  FMUL R0, R24.reuse, R4 ;  /* 0x0000000418007220 */ /* 0x042fe20000400000 */
[----:B------:R-:W-:Y:S02]  /*7390*/  HADD2.F32 R4, -RZ, R28.H1_H1 ;  /* 0x3000001cff047230 */ /* 0x000fe40000004100 */
[C---:B------:R-:W-:Y:S01]  /*73a0*/  FMUL R2, R24.reuse, R5 ;  /* 0x0000000518027220 */ /* 0x040fe20000400000 */
[--C-:B------:R-:W-:Y:S02]  /*73b0*/  HADD2.F32 R5, -RZ, R29.reuse.H0_H0 ;  /* 0x2000001dff057230 */ /* 0x100fe40000004100 */
[C---:B------:R-:W-:Y:S01]  /*73c0*/  FFMA R0, R27.reuse, R3, R0 ;  /* 0x000000031b007223 */ /* 0x040fe20000000000 */
[C---:B------:R-:W-:Y:S01]  /*73d0*/  FMUL R3, R24.reuse, R6 ;  /* 0x0000000618037220 */ /* 0x040fe20000400000 */
[----:B------:R-:W-:Y:S02]  /*73e0*/  HADD2.F32 R6, -RZ, R29.H1_H1 ;  /* 0x3000001dff067230 */ /* 0x000fe40000004100 */
[C---:B------:R-:W-:Y:S01]  /*73f0*/  FFMA R2, R27.reuse, R4, R2 ;  /* 0x000000041b027223 */ /* 0x040fe20000000002 */
[C---:B------:R-:W-:Y:S01]  /*7400*/  FMUL R7, R24.reuse, R7 ;  /* 0x0000000718077220 */ /* 0x040fe20000400000 */
[C---:B------:R-:W-:Y:S01]  /*7410*/  FFMA R3, R27.reuse, R5, R3 ;  /* 0x000000051b037223 */ /* 0x040fe20000000003 */
[C---:B------:R-:W-:Y:S01]  /*7420*/  FMUL R4, R24.reuse, R8 ;  /* 0x0000000818047220 */ /* 0x040fe20000400000 */
[----:B------:R-:W-:Y:S01]  /*7430*/  FMUL R5, R24, R9 ;  /* 0x0000000918057220 */ /* 0x000fe20000400000 */
[----:B------:R-:W-:Y:S01]  /*7440*/  F2FP.F16.F32.PACK_AB R32, R2, R0 ;  /* 0x000000000220723e */ /* 0x000fe200000000ff */
[C---:B------:R-:W-:Y:S01]  /*7450*/  FFMA R7, R27.reuse, R6, R7 ;  /* 0x000000061b077223 */ /* 0x040fe20000000007 */
[----:B------:R-:W-:Y:S02]  /*7460*/  HADD2.F32 R0, -RZ, R30.H1_H1 ;  /* 0x3000001eff007230 */ /* 0x000fe40000004100 */
[----:B------:R-:W-:Y:S01]  /*7470*/  FFMA R4, R27, R20, R4 ;  /* 0x000000141b047223 */ /* 0x000fe20000000004 */
[--C-:B------:R-:W-:Y:S02]  /*7480*/  HADD2.F32 R2, -RZ, R31.reuse.H0_H0 ;  /* 0x2000001fff027230 */ /* 0x100fe40000004100 */
[C---:B------:R-:W-:Y:S01]  /*7490*/  FMUL R6, R24.reuse, R10 ;  /* 0x0000000a18067220 */ /* 0x040fe20000400000 */
[----:B------:R-:W-:Y:S01]  /*74a0*/  F2FP.F16.F32.PACK_AB R33, R7, R3 ;  /* 0x000000030721723e */ /* 0x000fe200000000ff */
[----:B------:R-:W-:Y:S02]  /*74b0*/  HADD2.F32 R3, -RZ, R31.H1_H1 ;  /* 0x3000001fff037230 */ /* 0x000fe40000004100 */
[C---:B------:R-:W-:Y:S01]  /*74c0*/  FFMA R5, R27.reuse, R0, R5 ;  /* 0x000000001b057223 */ /* 0x040fe20000000005 */
[C---:B------:R-:W-:Y:S01]  /*74d0*/  FMUL R11, R24.reuse, R11 ;  /* 0x0000000b180b7220 */ /* 0x040fe20000400000 */
[--C-:B------:R-:W-:Y:S02]  /*74e0*/  HADD2.F32 R7, -RZ, R36.reuse.H0_H0 ;  /* 0x20000024ff077230 */ /* 0x100fe40000004100 */
[C---:B------:R-:W-:Y:S01]  /*74f0*/  FMUL R8, R24.reuse, R12 ;  /* 0x0000000c18087220 */ /* 0x040fe20000400000 */
[----:B------:R-:W-:Y:S02]  /*7500*/  HADD2.F32 R0, -RZ, R36.H1_H1 ;  /* 0x30000024ff007230 */ /* 0x000fe40000004100 */
[C---:B------:R-:W-:Y:S01]  /*7510*/  FMUL R9, R24.reuse, R13 ;  /* 0x0000000d18097220 */ /* 0x040fe20000400000 */
[C---:B------:R-:W-:Y:S01]  /*7520*/  FFMA R6, R27.reuse, R2, R6 ;  /* 0x000000021b067223 */ /* 0x040fe20000000006 */
[C---:B------:R-:W-:Y:S01]  /*7530*/  FFMA R11, R27.reuse, R3, R11 ;  /* 0x000000031b0b7223 */ /* 0x040fe2000000000b */
[C---:B------:R-:W-:Y:S01]  /*7540*/  FFMA R8, R27.reuse, R7, R8 ;  /* 0x000000071b087223 */ /* 0x040fe20000000008 */
[C---:B------:R-:W-:Y:S01]  /*7550*/  FFMA R9, R27.reuse, R0, R9 ;  /* 0x000000001b097223 */ /* 0x040fe20000000009 */
[--C-:B------:R-:W-:Y:S02]  /*7560*/  HADD2.F32 R2, -RZ, R37.reuse.H0_H0 ;  /* 0x20000025ff027230 */ /* 0x100fe40000004100 */
[C---:B------:R-:W-:Y:S01]  /*7570*/  FMUL R10, R24.reuse, R14 ;  /* 0x0000000e180a7220 */ /* 0x040fe20000400000 */
[----:B------:R-:W-:Y:S02]  /*7580*/  HADD2.F32 R0, -RZ, R37.H1_H1 ;  /* 0x30000025ff007230 */ /* 0x000fe40000004100 */
[C---:B------:R-:W-:Y:S01]  /*7590*/  FMUL R15, R24.reuse, R15 ;  /* 0x0000000f180f7220 */ /* 0x040fe20000400000 */
[C---:B------:R-:W-:Y:S01]  /*75a0*/  FMUL R12, R24.reuse, R16 ;  /* 0x00000010180c7220 */ /* 0x040fe20000400000 */
[C---:B------:R-:W-:Y:S01]  /*75b0*/  FFMA R10, R27.reuse, R2, R10 ;  /* 0x000000021b0a7223 */ /* 0x040fe2000000000a */
[--C-:B------:R-:W-:Y:S02]  /*75c0*/  HADD2.F32 R2, -RZ, R38.reuse.H0_H0 ;  /* 0x20000026ff027230 */ /* 0x100fe40000004100 */
[----:B------:R-:W-:Y:S01]  /*75d0*/  FFMA R15, R27, R0, R15 ;  /* 0x000000001b0f7223 */ /* 0x000fe2000000000f */
[----:B------:R-:W-:Y:S01]  /*75e0*/  HADD2.F32 R0, -RZ, R38.H1_H1 ;  /* 0x30000026ff007230 */ /* 0x000fe20000004100 */
[----:B------:R-:W-:Y:S01]  /*75f0*/  F2FP.F16.F32.PACK_AB R34, R5, R4 ;  /* 0x000000040522723e */ /* 0x000fe200000000ff */
        /* <DEDUP_REMOVED lines=14> */
[----:B------:R-:W-:Y:S02]  /*76e0*/  F2FP.F16.F32.PACK_AB R11, R19, R14 ;  /* 0x0000000e130b723e */ /* 0x000fe400000000ff */
[----:B------:R-:W-:Y:S02]  /*76f0*/  MOV R2, UR46 ;  /* 0x0000002e00027c02 */ /* 0x000fe40008000f00 */
[----:B------:R-:W-:Y:S01]  /*7700*/  MOV R0, UR47 ;  /* 0x0000002f00007c02 */ /* 0x000fe20008000f00 */
[----:B------:R1:W-:Y:S01]  /*7710*/  STS.128 [R62+0x1200], R8 ;  /* 0x001200083e007388 */ /* 0x0003e20000000c00 */
[----:B------:R-:W-:Y:S02]  /*7720*/  @P6 LEA R2, R2, UR43, 0x3 ;  /* 0x0000002b02026c11 */ /* 0x000fe4000f8e18ff */
[----:B------:R-:W-:Y:S02]  /*7730*/  @P6 SHF.L.U32 R3, R59, 0x1f, RZ ;  /* 0x0000001f3b036819 */ /* 0x000fe400000006ff */
[----:B------:R-:W-:Y:S01]  /*7740*/  @P6 IADD3 R2, PT, PT, R2, 0x50, RZ ;  /* 0x0000005002026810 */ /* 0x000fe20007ffe0ff */
[----:B------:R-:W-:Y:S01]  /*7750*/  @!PT LDS RZ, [RZ] ;  /* 0x00000000fffff984 */ /* 0x000fe20000000800 */
[----:B------:R-:W-:Y:S01]  /*7760*/  @!PT LDS RZ, [RZ] ;  /* 0x00000000fffff984 */ /* 0x000fe20000000800 */
[----:B------:R-:W-:Y:S01]  /*7770*/  @!PT LDS RZ, [RZ] ;  /* 0x00000000fffff984 */ /* 0x000fe20000000800 */
[----:B------:R-:W-:Y:S01]  /*7780*/  @!PT LDS RZ, [RZ] ;  /* 0x00000000fffff984 */ /* 0x000fe20000000800 */
[----:B------:R2:W-:Y:S06]  /*7790*/  MEMBAR.ALL.CTA ;  /* 0x0000000000007992 */ /* 0x0005ec0000008000 */
[----:B--2---:R-:W2:Y:S01]  /*77a0*/  FENCE.VIEW.ASYNC.S ;  /* 0x00000000000073c6 */ /* 0x004ea20000000000 */
[----:B------:R-:W-:Y:S02]  /*77b0*/  @P6 PRMT R0, R0, 0x654, R2 ;  /* 0x0000065400006816 */ /* 0x000fe40000000002 */
[----:B------:R-:W-:Y:S01]  /*77c0*/  LEA R2, R26, UR43, 0x3 ;  /* 0x0000002b1a027c11 */ /* 0x000fe2000f8e18ff */
[----:B--2---:R-:W-:Y:S06]  /*77d0*/  BAR.SYNC.DEFER_BLOCKING 0x1, 0x80 ;  /* 0x0042000000007b1d */ /* 0x004fec0000010000 */
[----:B------:R-:W-:Y:S05]  /*77e0*/  @P0 BRA `(.L_x_125) ;  /* 0x00000000003c0947 */ /* 0x000fea0003800000 */
[----:B------:R-:W2:Y:S01]  /*77f0*/  LDCU.64 UR6, c[0x0][0x348] ;  /* 0x00006900ff0677ac */ /* 0x000ea20008000a00 */
[----:B------:R-:W-:Y:S02]  /*7800*/  UIADD3 UR13, UPT, UPT, UR49, 0x10, URZ ;  /* 0x00000010310d7890 */ /* 0x000fe4000fffe0ff */
[----:B------:R-:W-:Y:S01]  /*7810*/  UIADD3 UR12, UPT, UPT, UR43, 0x1200, URZ ;  /* 0x000012002b0c7890 */ /* 0x000fe2000fffe0ff */
[----:B------:R-:W-:Y:S01]  /*7820*/  UMOV UR14, UR50 ;  /* 0x00000032000e7c82 */ /* 0x000fe20008000000 */
[----:B------:R-:W-:Y:S01]  /*7830*/  UMOV UR15, UR36 ;  /* 0x00000024000f7c82 */ /* 0x000fe20008000000 */
[----:B------:R-:W-:Y:S02]  /*7840*/  UIADD3 UR9, UPT, UPT, UR49, 0x50, URZ ;  /* 0x0000005031097890 */ /* 0x000fe4000fffe0ff */
[----:B------:R-:W-:Y:S01]  /*7850*/  UIADD3 UR8, UPT, UPT, UR43, 0x1a00, URZ ;  /* 0x00001a002b087890 */ /* 0x000fe2000fffe0ff */
[----:B------:R-:W-:Y:S01]  /*7860*/  UMOV UR10, UR50 ;  /* 0x00000032000a7c82 */ /* 0x000fe20008000000 */
[----:B------:R-:W-:Y:S01]  /*7870*/  UMOV UR11, UR36 ;  /* 0x00000024000b7c82 */ /* 0x000fe20008000000 */
[----:B--2---:R-:W-:Y:S04]  /*7880*/  UIADD3 UR4, UP0, UPT, UR6, 0x680, URZ ;  /* 0x0000068006047890 */ /* 0x004fe8000ff1e0ff */
[----:B------:R-:W-:Y:S09]  /*7890*/  UIADD3.X UR5, UPT, UPT, URZ, UR7, URZ, UP0, !UPT ;  /* 0x00000007ff057290 */ /* 0x000ff200087fe4ff */
[----:B------:R2:W-:Y:S01]  /*78a0*/  UTMASTG.3D [UR12], [UR4] ;  /* 0x0000000c040073b5 */ /* 0x0005e20008010000 */
[----:B------:R2:W-:Y:S01]  /*78b0*/  UTMASTG.3D [UR8], [UR4] ;  /* 0x00000008040073b5 */ /* 0x0005e20008010000 */
[----:B------:R0:W-:Y:S01]  /*78c0*/  UTMACMDFLUSH ;  /* 0x00000000000079b7 */ /* 0x0001e20000000000 */
[----:B--2---:R-:W-:Y:S04]  /*78d0*/  DEPBAR.LE SB0, 0x1 ;  /* 0x000080400000791a */ /* 0x004fe80000000000 */
.L_x_125:
[----:B------:R-:W-:Y:S05]  /*78e0*/  BSYNC.RECONVERGENT B0 ;  /* 0x0000000000007941 */ /* 0x000fea0003800200 */
.L_x_124:
[----:B------:R-:W-:Y:S01]  /*78f0*/  BAR.SYNC.DEFER_BLOCKING 0x1, 0x80 ;  /* 0x0042000000007b1d */ /* 0x000fe20000010000 */
[----:B------:R-:W-:Y:S04]  /*7900*/  UIADD3 UR4, UPT, UPT, UR46, 0x1, URZ ;  /* 0x000000012e047890 */ /* 0x000fe8000fffe0ff */
[----:B------:R-:W-:Y:S04]  /*7910*/  UISETP.NE.AND UP0, UPT, UR4, 0x4, UPT ;  /* 0x000000040400788c */ /* 0x000fe8000bf05270 */
[----:B------:R-:W-:Y:S01]  /*7920*/  USEL UR44, UR4, URZ, UP0 ;  /* 0x000000ff042c7287 */ /* 0x000fe20008000000 */
[----:B------:R2:W-:Y:S01]  /*7930*/  @P6 SYNCS.ARRIVE.TRANS64.RED.A1T0 RZ, [R0+URZ], RZ ;  /* 0x000000ff00ff69a7 */ /* 0x0005e200081004ff */
[----:B------:R-:W-:Y:S01]  /*7940*/  BSSY B1, `(.L_x_126) ;  /* 0x0000013000017945 */ /* 0x000fe20003800000 */
[----:B------:R-:W3:Y:S02]  /*7950*/  @P6 SYNCS.PHASECHK.TRANS64.TRYWAIT P0, [R2+URZ+0x30], R3 ;  /* 0x00003003020065a7 */ /* 0x000ee400080011ff */
[----:B---3--:R-:W-:Y:S01]  /*7960*/  @P6 SEL R63, RZ, 0x1, !P0 ;  /* 0x00000001ff3f6807 */ /* 0x008fe20004000000 */
[----:B--2---:R-:W-:Y:S06]  /*7970*/  @!P6 BRA `(.L_x_127) ;  /* 0x00000000003ce947 */ /* 0x004fec0003800000 */
[----:B------:R-:W-:Y:S01]  /*7980*/  ISETP.NE.AND P1, PT, R64, RZ, PT ;  /* 0x000000ff4000720c */ /* 0x000fe20003f25270 */
[----:B------:R-:W-:Y:S01]  /*7990*/  BSSY B0, `(.L_x_128) ;  /* 0x0000009000007945 */ /* 0x000fe20003800000 */
[----:B------:R-:W-:Y:S11]  /*79a0*/  ISETP.NE.AND P0, PT, R63, RZ, PT ;  /* 0x000000ff3f00720c */ /* 0x000ff60003f05270 */
[----:B------:R-:W-:Y:S05]  /*79b0*/  @P1 IMAD R3, R26, 0x1000, R56 ;  /* 0x000010001a031824 */ /* 0x000fea00078e0238 */
[----:B------:R-:W-:Y:S05]  /*79c0*/  @P1 IADD3 R0, PT, PT, R3, UR43, RZ ;  /* 0x0000002b03001c10 */ /* 0x000fea000fffe0ff */
[----:B------:R-:W-:Y:S01]  /*79d0*/  @P1 IMAD.IADD R0, R65, 0x1, R0 ;  /* 0x0000000141001824 */ /* 0x000fe200078e0200 */
[----:B------:R-:W-:Y:S06]  /*79e0*/  @P0 BRA `(.L_x_129) ;  /* 0x00000000000c0947 */ /* 0x000fec0003800000 */
[----:B------:R-:W-:Y:S04]  /*79f0*/  SHF.L.U32 R4, R59, 0x1f, RZ ;  /* 0x0000001f3b047819 */ /* 0x000fe800000006ff */
[----:B------:R-:W2:Y:S02]  /*7a00*/  SYNCS.PHASECHK.TRANS64.TRYWAIT P0, [R2+URZ+0x30], R4 ;  /* 0x00003004020075a7 */ /* 0x000ea400080011ff */
[----:B--2---:R-:W-:Y:S05]  /*7a10*/  @!P0 BRA `(.L_x_130) ;  /* 0x0000001c00e88947 */ /* 0x004fea0003800000 */
.L_x_129:
[----:B------:R-:W-:Y:S05]  /*7a20*/  BSYNC B0 ;  /* 0x0000000000007941 */ /* 0x000fea0003800000 */
.L_x_128:
[----:B------:R-:W-:Y:S02]  /*7a30*/  ISETP.NE.AND P0, PT, R64, RZ, PT ;  /* 0x000000ff4000720c */ /* 0x000fe40003f05270 */
[----:B------:R-:W-:Y:S11]  /*7a40*/  IADD3 R26, PT, PT, R26, 0x1, RZ ;  /* 0x000000011a1a7810 */ /* 0x000ff60007ffe0ff */
[----:B------:R3:W4:Y:S04]  /*7a50*/  @P0 LDS.128 R28, [R3+UR43+0x200] ;  /* 0x0002002b031c0984 */ /* 0x0007280008000c00 */
[----:B------:R3:W1:Y:S02]  /*7a60*/  @P0 LDS.128 R36, [R0+0x200] ;  /* 0x0002000000240984 */ /* 0x0006640000000c00 */
.L_x_127:
[----:B------:R-:W-:Y:S05]  /*7a70*/  BSYNC B1 ;  /* 0x0000000000017941 */ /* 0x000fea0003800000 */
.L_x_126:
[----:B---3--:R-:W-:Y:S05]  /*7a80*/  VIADD R0, R25, 0x20 ;  /* 0x0000002019007836 */ /* 0x008fea0000000000 */
[----:B------:R-:W-:Y:S04]  /*7a90*/  SHF.R.U32.HI R0, RZ, 0x15, R0 ;  /* 0x00000015ff007819 */ /* 0x000fe80000011600 */
[----:B------:R-:W-:Y:S11]  /*7aa0*/  LOP3.LUT P0, RZ, R0, 0x3, R47, 0x48, !PT ;  /* 0x0000000300ff7812 */ /* 0x000ff6000780482f */
[----:B------:R-:W-:Y:S02]  /*7ab0*/  @!UPT UIADD3 URZ, UPT, UPT, URZ, URZ, URZ ;  /* 0x000000fffffff290 */ /* 0x000fe4000fffe0ff */
[----:B------:R-:W-:Y:S05]  /*7ac0*/  @!P0 BRA `(.L_x_131) ;  /* 0x0000000000408947 */ /* 0x000fea0003800000 */
[----:B------:R-:W3:Y:S01]  /*7ad0*/  LDCU.64 UR8, c[0x4][0x70] ;  /* 0x01000e00ff0877ac */ /* 0x000ee20008000a00 */
[----:B------:R-:W-:Y:S01]  /*7ae0*/  MOV R3, 0x0 ;  /* 0x0000000000037802 */ /* 0x000fe20000000f00 */
[----:B------:R-:W-:Y:S02]  /*7af0*/  HFMA2 R12, -RZ, RZ, 0, 5.9604644775390625e-08 ;  /* 0x00000001ff0c7431 */ /* 0x000fe400000001ff */
[----:B-1----:R-:W-:Y:S02]  /*7b00*/  IMAD.MOV.U32 R8, RZ, RZ, 0x192 ;  /* 0x00000192ff087424 */ /* 0x002fe400078e00ff */
[----:B------:R-:W-:Y:S01]  /*7b10*/  IMAD.MOV.U32 R13, RZ, RZ, RZ ;  /* 0x000000ffff0d7224 */ /* 0x000fe200078e00ff */
[----:B------:R-:W1:Y:S01]  /*7b20*/  LDCU.64 UR6, c[0x4][0x78] ;  /* 0x01000f00ff0677ac */ /* 0x000e620008000a00 */
[----:B--2---:R-:W2:Y:S01]  /*7b30*/  LDC.64 R2, c[0x4][R3] ;  /* 0x0100000003027b82 */ /* 0x004ea20000000a00 */
[----:B------:R-:W5:Y:S01]  /*7b40*/  LDCU.64 UR4, c[0x4][0x10] ;  /* 0x01000200ff0477ac */ /* 0x000f620008000a00 */
[----:B---3--:R-:W-:Y:S01]  /*7b50*/  MOV R5, UR9 ;  /* 0x0000000900057c02 */ /* 0x008fe20008000f00 */
[----:B------:R-:W-:Y:S01]  /*7b60*/  IMAD.U32 R4, RZ, RZ, UR8 ;  /* 0x00000008ff047e24 */ /* 0x000fe2000f8e00ff */
[----:B-1----:R-:W-:Y:S01]  /*7b70*/  MOV R7, UR7 ;  /* 0x0000000700077c02 */ /* 0x002fe20008000f00 */
[----:B------:R-:W-:Y:S01]  /*7b80*/  IMAD.U32 R6, RZ, RZ, UR6 ;  /* 0x00000006ff067e24 */ /* 0x000fe2000f8e00ff */
[----:B-----5:R-:W-:Y:S01]  /*7b90*/  MOV R11, UR5 ;  /* 0x00000005000b7c02 */ /* 0x020fe20008000f00 */
[----:B------:R-:W-:Y:S02]  /*7ba0*/  IMAD.U32 R10, RZ, RZ, UR4 ;  /* 0x00000004ff0a7e24 */ /* 0x000fe4000f8e00ff */
[----:B------:R-:W-:Y:S07]  /*7bb0*/  LEPC R20, `(.L_x_131) ;  /* 0x000000001014794e */ /* 0x000fee0000000000 */
[----:B--2-4-:R-:W-:Y:S05]  /*7bc0*/  CALL.ABS.NOINC R2 ;  /* 0x0000000002007343 */ /* 0x014fea0003c00000 */
.L_x_131:
[----:B------:R-:W-:Y:S01]  /*7bd0*/  ISETP.NE.AND P6, PT, R61, RZ, PT ;  /* 0x000000ff3d00720c */ /* 0x000fe20003fc5270 */
[----:B------:R-:W-:Y:S05]  /*7be0*/  WARPSYNC.ALL ;  /* 0x0000000000007948 */ /* 0x000fea0003800000 */
[----:B------:R-:W-:Y:S01]  /*7bf0*/  R2UR UR4, R25 ;  /* 0x00000000190472ca */ /* 0x000fe200000e0000 */
[----:B----4-:R-:W-:Y:S01]  /*7c00*/  HADD2.F32 R3, -RZ, R28.H0_H0 ;  /* 0x2000001cff037230 */ /* 0x010fe20000004100 */
[----:B------:R-:W-:Y:S01]  /*7c10*/  ISETP.NE.AND P0, PT, R60, RZ, PT ;  /* 0x000000ff3c00720c */ /* 0x000fe20003f05270 */
[----:B------:R-:W-:Y:S01]  /*7c20*/  HADD2.F32 R20, -RZ, R30.H0_H0 ;  /* 0x2000001eff147230 */ /* 0x000fe20000004100 */
[----:B------:R-:W-:Y:S09]  /*7c30*/  BSSY.RECONVERGENT B0, `(.L_x_132) ;  /* 0x0000058000007945 */ /* 0x000ff20003800200 */
[----:B-12---:R-:W1:Y:S02]  /*7c40*/  LDTM.x16 R4, tmem[UR4+0x20] ;  /* 0x00002004000479ee */ /* 0x006e640008240000 */
        /* <DEDUP_REMOVED lines=59> */
[----:B------:R-:W-:Y:S02]  /*8000*/  LEA R3, R26, UR43, 0x3 ;  /* 0x0000002b1a037c11 */ /* 0x000fe4000f8e18ff */
        /* <DEDUP_REMOVED lines=8> */
[----:B------:R-:W-:Y:S01]  /*8090*/  @P6 SHF.L.U32 R2, R59, 0x1f, RZ ;  /* 0x0000001f3b026819 */ /* 0x000fe200000006ff */
        /* <DEDUP_REMOVED lines=17> */
.L_x_133:
[----:B------:R-:W-:Y:S05]  /*81b0*/  BSYNC.RECONVERGENT B0 ;  /* 0x0000000000007941 */ /* 0x000fea0003800200 */
.L_x_132:
        /* <DEDUP_REMOVED lines=19> */
.L_x_137:
[----:B------:R-:W-:Y:S05]  /*82f0*/  BSYNC B0 ;  /* 0x0000000000007941 */ /* 0x000fea0003800000 */
.L_x_136:
[----:B------:R-:W-:Y:S11]  /*8300*/  ISETP.NE.AND P0, PT, R64, RZ, PT ;  /* 0x000000ff4000720c */ /* 0x000ff60003f05270 */
[----:B------:R-:W-:Y:S02]  /*8310*/  @!UPT UIADD3 URZ, UPT, UPT, URZ, URZ, URZ ;  /* 0x000000fffffff290 */ /* 0x000fe4000fffe0ff */
[----:B------:R3:W4:Y:S04]  /*8320*/  @P0 LDS.128 R28, [R26+UR43+0x200] ;  /* 0x0002002b1a1c0984 */ /* 0x0007280008000c00 */
[----:B------:R3:W1:Y:S02]  /*8330*/  @P0 LDS.128 R36, [R65+0x200] ;  /* 0x0002000041240984 */ /* 0x0006640000000c00 */
.L_x_135:
[----:B------:R-:W-:Y:S05]  /*8340*/  BSYNC B1 ;  /* 0x0000000000017941 */ /* 0x000fea0003800000 */
.L_x_134:
[----:B--2---:R-:W-:Y:S05]  /*8350*/  VIADD R0, R25, 0x30 ;  /* 0x0000003019007836 */ /* 0x004fea0000000000 */
[----:B------:R-:W-:Y:S04]  /*8360*/  SHF.R.U32.HI R0, RZ, 0x15, R0 ;  /* 0x00000015ff007819 */ /* 0x000fe80000011600 */
[----:B------:R-:W-:Y:S11]  /*8370*/  LOP3.LUT P0, RZ, R0, 0x3, R47, 0x48, !PT ;  /* 0x0000000300ff7812 */ /* 0x000ff6000780482f */
[----:B------:R-:W-:Y:S02]  /*8380*/  @!UPT UIADD3 URZ, UPT, UPT, URZ, URZ, URZ ;  /* 0x000000fffffff290 */ /* 0x000fe4000fffe0ff */
[----:B------:R-:W-:Y:S05]  /*8390*/  @!P0 BRA `(.L_x_139) ;  /* 0x0000000000408947 */ /* 0x000fea0003800000 */
[----:B------:R-:W2:Y:S01]  /*83a0*/  LDCU.64 UR8, c[0x4][0x70] ;  /* 0x01000e00ff0877ac */ /* 0x000ea20008000a00 */
[----:B------:R-:W-:Y:S01]  /*83b0*/  MOV R3, 0x0 ;  /* 0x0000000000037802 */ /* 0x000fe20000000f00 */
        /* <DEDUP_REMOVED lines=14> */
.L_x_139:
[----:B------:R-:W-:Y:S01]  /*84a0*/  ISETP.NE.AND P0, PT, R60, RZ, PT ;  /* 0x000000ff3c00720c */ /* 0x000fe20003f05270 */
[----:B------:R-:W-:Y:S05]  /*84b0*/  WARPSYNC.ALL ;  /* 0x0000000000007948 */ /* 0x000fea0003800000 */
[----:B------:R-:W-:Y:S01]  /*84c0*/  R2UR UR4, R25 ;  /* 0x00000000190472ca */ /* 0x000fe200000e0000 */
[--C-:B----4-:R-:W-:Y:S01]  /*84d0*/  HADD2.F32 R20, -RZ, R28.reuse.H0_H0 ;  /* 0x2000001cff147230 */ /* 0x110fe20000004100 */
[----:B------:R-:W-:Y:S01]  /*84e0*/  IADD3 R53, PT, PT, R53, 0xc0, RZ ;  /* 0x000000c035357810 */ /* 0x000fe20007ffe0ff */
[----:B------:R-:W-:Y:S01]  /*84f0*/  HADD2.F32 R21, -RZ, R28.H1_H1 ;  /* 0x3000001cff157230 */ /* 0x000fe20000004100 */
[----:B------:R-:W-:Y:S01]  /*8500*/  BSSY.RECONVERGENT B0, `(.L_x_140) ;  /* 0x0000054000007945 */ /* 0x000fe20003800200 */
[--C-:B------:R-:W-:Y:S01]  /*8510*/  HADD2.F32 R25, -RZ, R29.reuse.H0_H0 ;  /* 0x2000001dff197230 */ /* 0x100fe20000004100 */
[----:B------:R-:W-:Y:S01]  /*8520*/  LOP3.LUT R53, R53, 0xfefffff8, RZ, 0xc0, !PT ;  /* 0xfefffff835357812 */ /* 0x000fe200078ec0ff */
[----:B---3--:R-:W-:Y:S02]  /*8530*/  HADD2.F32 R26, -RZ, R29.H1_H1 ;  /* 0x3000001dff1a7230 */ /* 0x008fe40000004100 */
[--C-:B------:R-:W-:Y:S02]  /*8540*/  HADD2.F32 R28, -RZ, R30.reuse.H0_H0 ;  /* 0x2000001eff1c7230 */ /* 0x100fe40000004100 */
[----:B------:R-:W-:Y:S02]  /*8550*/  HADD2.F32 R29, -RZ, R30.H1_H1 ;  /* 0x3000001eff1d7230 */ /* 0x000fe40000004100 */
[----:B-1----:R-:W1:Y:S01]  /*8560*/  LDTM.x16 R4, tmem[UR4+0x30] ;  /* 0x00003004000479ee */ /* 0x002e620008240000 */
[----:B------:R-:W-:Y:S01]  /*8570*/  NOP ;  /* 0x0000000000007918 */ /* 0x000fe20000000000 */
[----:B-1----:R1:W-:Y:S01]  /*8580*/  SYNCS.ARRIVE.TRANS64.RED.A1T0 RZ, [R53+URZ], RZ ;  /* 0x000000ff35ff79a7 */ /* 0x0023e200081004ff */
[--C-:B------:R-:W-:Y:S02]  /*8590*/  HADD2.F32 R30, -RZ, R31.reuse.H0_H0 ;  /* 0x2000001fff1e7230 */ /* 0x100fe40000004100 */
[----:B------:R-:W-:Y:S02]  /*85a0*/  HADD2.F32 R31, -RZ, R31.H1_H1 ;  /* 0x3000001fff1f7230 */ /* 0x000fe40000004100 */
        /* <DEDUP_REMOVED lines=8> */
[C---:B------:R-:W-:Y:S01]  /*8630*/  FMUL R4, R24.reuse, R4 ;  /* 0x0000000418047220 */ /* 0x040fe20000400000 */
[C---:B------:R-:W-:Y:S01]  /*8640*/  FMUL R5, R24.reuse, R5 ;  /* 0x0000000518057220 */ /* 0x040fe20000400000 */
[C---:B------:R-:W-:Y:S01]  /*8650*/  FMUL R6, R24.reuse, R6 ;  /* 0x0000000618067220 */ /* 0x040fe20000400000 */
[C---:B------:R-:W-:Y:S01]  /*8660*/  FMUL R7, R24.reuse, R7 ;  /* 0x0000000718077220 */ /* 0x040fe20000400000 */
[C---:B------:R-:W-:Y:S01]  /*8670*/  FFMA R4, R27.reuse, R20, R4 ;  /* 0x000000141b047223 */ /* 0x040fe20000000004 */
        /* <DEDUP_REMOVED lines=15> */
[C---:B------:R-:W-:Y:S01]  /*8770*/  FMUL R12, R24.reuse, R16 ;  /* 0x00000010180c7220 */ /* 0x040fe20000400000 */
[C---:B------:R-:W-:Y:S01]  /*8780*/  FFMA R0, R27.reuse, R32, R0 ;  /* 0x000000201b007223 */ /* 0x040fe20000000000 */
[C---:B------:R-:W-:Y:S01]  /*8790*/  FMUL R13, R24.reuse, R17 ;  /* 0x00000011180d7220 */ /* 0x040fe20000400000 */
[----:B------:R-:W-:Y:S01]  /*87a0*/  FFMA R2, R27, R33, R2 ;  /* 0x000000211b027223 */ /* 0x000fe20000000002 */
[----:B------:R-:W-:Y:S01]  /*87b0*/  F2FP.F16.F32.PACK_AB R4, R5, R4 ;  /* 0x000000040504723e */ /* 0x000fe200000000ff */
[C---:B------:R-:W-:Y:S01]  /*87c0*/  FMUL R14, R24.reuse, R18 ;  /* 0x00000012180e7220 */ /* 0x040fe20000400000 */
[----:B------:R-:W-:Y:S01]  /*87d0*/  FFMA R3, R27, R34, R3 ;  /* 0x000000221b037223 */ /* 0x000fe20000000003 */
[----:B------:R-:W-:Y:S01]  /*87e0*/  F2FP.F16.F32.PACK_AB R5, R7, R6 ;  /* 0x000000060705723e */ /* 0x000fe200000000ff */
[----:B------:R-:W-:Y:S01]  /*87f0*/  FFMA R15, R27, R35, R15 ;  /* 0x000000231b0f7223 */ /* 0x000fe2000000000f */
[----:B------:R-:W-:Y:S01]  /*8800*/  FMUL R19, R24, R19 ;  /* 0x0000001318137220 */ /* 0x000fe20000400000 */
[----:B------:R-:W-:Y:S01]  /*8810*/  F2FP.F16.F32.PACK_AB R6, R9, R8 ;  /* 0x000000080906723e */ /* 0x000fe200000000ff */
[----:B------:R-:W-:Y:S01]  /*8820*/  FFMA R12, R27, R36, R12 ;  /* 0x000000241b0c7223 */ /* 0x000fe2000000000c */
[----:B------:R-:W-:Y:S01]  /*8830*/  F2FP.F16.F32.PACK_AB R7, R11, R10 ;  /* 0x0000000a0b07723e */ /* 0x000fe200000000ff */
[C---:B------:R-:W-:Y:S01]  /*8840*/  FFMA R13, R27.reuse, R37, R13 ;  /* 0x000000251b0d7223 */ /* 0x040fe2000000000d */
[C---:B------:R-:W-:Y:S01]  /*8850*/  FFMA R14, R27.reuse, R38, R14 ;  /* 0x000000261b0e7223 */ /* 0x040fe2000000000e */
[----:B------:R-:W-:Y:S01]  /*8860*/  FFMA R19, R27, R39, R19 ;  /* 0x000000271b137223 */ /* 0x000fe20000000013 */
[----:B------:R-:W-:Y:S01]  /*8870*/  F2FP.F16.F32.PACK_AB R16, R2, R0 ;  /* 0x000000000210723e */ /* 0x000fe200000000ff */
[----:B------:R1:W-:Y:S01]  /*8880*/  STS.128 [R56+UR43+0x3200], R4 ;  /* 0x0032000438007988 */ /* 0x0003e20008000c2b */
        /* <DEDUP_REMOVED lines=27> */
.L_x_141:
[----:B------:R-:W-:Y:S05]  /*8a40*/  BSYNC.RECONVERGENT B0 ;  /* 0x0000000000007941 */ /* 0x000fea0003800200 */
.L_x_140:
[----:B------:R-:W-:Y:S01]  /*8a50*/  BAR.SYNC.DEFER_BLOCKING 0x1, 0x80 ;  /* 0x0042000000007b1d */ /* 0x000fe20000010000 */
[----:B------:R-:W-:Y:S01]  /*8a60*/  UISETP.NE.AND UP0, UPT, UR52, -0x4, UPT ;  /* 0xfffffffc3400788c */ /* 0x000fe2000bf05270 */
[----:B------:R-:W-:Y:S08]  /*8a70*/  IADD3 R22, PT, PT, R22, 0x1, RZ ;  /* 0x0000000116167810 */ /* 0x000ff00007ffe0ff */
[----:B------:R-:W-:Y:S05]  /*8a80*/  BRA.U !UP0, `(.L_x_142) ;  /* 0x0000000108287547 */ /* 0x000fea000b800000 */
[----:B------:R-:W-:Y:S01]  /*8a90*/  ISETP.NE.AND P0, PT, R61, RZ, PT ;  /* 0x000000ff3d00720c */ /* 0x000fe20003f05270 */
[----:B------:R-:W-:Y:S01]  /*8aa0*/  IMAD.U32 R2, RZ, RZ, UR46 ;  /* 0x0000002eff027e24 */ /* 0x000fe2000f8e00ff */
[----:B------:R-:W-:Y:S01]  /*8ab0*/  UIADD3 UR4, UPT, UPT, UR46, 0x1, URZ ;  /* 0x000000012e047890 */ /* 0x000fe2000fffe0ff */
[----:B------:R-:W-:Y:S03]  /*8ac0*/  IMAD.U32 R0, RZ, RZ, UR47 ;  /* 0x0000002fff007e24 */ /* 0x000fe6000f8e00ff */
[----:B------:R-:W-:Y:S04]  /*8ad0*/  UISETP.NE.AND UP0, UPT, UR4, 0x4, UPT ;  /* 0x000000040400788c */ /* 0x000fe8000bf05270 */
[----:B------:R-:W-:Y:S03]  /*8ae0*/  USEL UR46, UR4, URZ, UP0 ;  /* 0x000000ff042e7287 */ /* 0x000fe60008000000 */
[----:B------:R-:W-:Y:S05]  /*8af0*/  @P0 LEA R2, R2, UR43, 0x3 ;  /* 0x0000002b02020c11 */ /* 0x000fea000f8e18ff */
[----:B------:R-:W-:Y:S05]  /*8b00*/  @P0 VIADD R2, R2, 0x50 ;  /* 0x0000005002020836 */ /* 0x000fea0000000000 */
[----:B------:R-:W-:Y:S04]  /*8b10*/  @P0 PRMT R0, R0, 0x654, R2 ;  /* 0x0000065400000816 */ /* 0x000fe80000000002 */
[----:B------:R2:W-:Y:S03]  /*8b20*/  @P0 SYNCS.ARRIVE.TRANS64.RED.A1T0 RZ, [R0+URZ], RZ ;  /* 0x000000ff00ff09a7 */ /* 0x0005e600081004ff */
.L_x_142:
[----:B------:R-:W-:Y:S01]  /*8b30*/  R2UR UR4, R50 ;  /* 0x00000000320472ca */ /* 0x000fe200000e0000 */
[----:B------:R-:W-:Y:S01]  /*8b40*/  UISETP.NE.AND UP0, UPT, UR62, URZ, UPT ;  /* 0x000000ff3e00728c */ /* 0x000fe2000bf05270 */
[----:B------:R-:W-:Y:S01]  /*8b50*/  ISETP.NE.AND P0, PT, R55, 0x2, PT ;  /* 0x000000023700780c */ /* 0x000fe20003f05270 */
[----:B------:R-:W-:Y:S01]  /*8b60*/  UIADD3 UR31, UPT, UPT, UR38, UR63, URZ ;  /* 0x0000003f261f7290 */ /* 0x000fe2000fffe0ff */
[----:B------:R-:W-:Y:S01]  /*8b70*/  ISETP.NE.AND P1, PT, R22, 0x4, PT ;  /* 0x000000041600780c */ /* 0x000fe20003f25270 */
[----:B------:R-:W-:Y:S01]  /*8b80*/  UIADD3 UR52, UPT, UPT, UR52, 0x4, URZ ;  /* 0x0000000434347890 */ /* 0x000fe2000fffe0ff */
[----:B------:R-:W-:Y:S01]  /*8b90*/  SEL R2, RZ, 0x1, P0 ;  /* 0x00000001ff027807 */ /* 0x000fe20000000000 */
[----:B------:R-:W-:Y:S01]  /*8ba0*/  UMOV UR36, UR61 ;  /* 0x0000003d00247c82 */ /* 0x000fe20008000000 */
[----:B--2---:R-:W-:Y:S02]  /*8bb0*/  SEL R0, RZ, 0x1, P1 ;  /* 0x00000001ff007807 */ /* 0x004fe40000800000 */
[----:B------:R-:W-:Y:S02]  /*8bc0*/  LOP3.LUT R57, R57, R2, RZ, 0x3c, !PT ;  /* 0x0000000239397212 */ /* 0x000fe400078e3cff */
[----:B------:R-:W-:Y:S01]  /*8bd0*/  LOP3.LUT R58, R58, R0, RZ, 0x3c, !PT ;  /* 0x000000003a3a7212 */ /* 0x000fe200078e3cff */
[----:B------:R-:W-:Y:S01]  /*8be0*/  UIADD3 UR30, UPT, UPT, UR37, UR4, URZ ;  /* 0x00000004251e7290 */ /* 0x000fe2000fffe0ff */
[----:B------:R-:W-:Y:S02]  /*8bf0*/  SEL R55, R55, RZ, P0 ;  /* 0x000000ff37377207 */ /* 0x000fe40000000000 */
[----:B------:R-:W-:Y:S01]  /*8c00*/  SEL R22, R22, RZ, P1 ;  /* 0x000000ff16167207 */ /* 0x000fe20000800000 */
[----:B------:R-:W-:Y:S08]  /*8c10*/  BRA.U UP0, `(.L_x_143) ;  /* 0xffffffcd005c7547 */ /* 0x000ff0000b83ffff */
[----:B------:R-:W-:-:S13]  /*8c20*/  R2UR UR4, R51 ;  /* 0x00000000330472ca */ /* 0x000fda00000e0000 */
[----:B------:R-:W-:-:S09]  /*8c30*/  UISETP.NE.AND UP0, UPT, UR4, URZ, UPT ;  /* 0x000000ff0400728c */ /* 0x000fd2000bf05270 */
[----:B------:R-:W-:Y:S05]  /*8c40*/  BRA.U !UP0, `(.L_x_144) ;  /* 0x0000000108487547 */ /* 0x000fea000b800000 */
[----:B------:R-:W2:Y:S02]  /*8c50*/  LDCU.64 UR4, c[0x0][0x890] ;  /* 0x00011200ff0477ac */ /* 0x000ea40008000a00 */
[----:B--2---:R-:W-:-:S04]  /*8c60*/  UISETP.NE.U32.AND UP0, UPT, UR4, URZ, UPT ;  /* 0x000000ff0400728c */ /* 0x004fc8000bf05070 */
[----:B------:R-:W-:-:S09]  /*8c70*/  UISETP.NE.AND.EX UP0, UPT, UR5, URZ, UPT, UP0 ;  /* 0x000000ff0500728c */ /* 0x000fd2000bf05300 */
[----:B------:R-:W-:Y:S05]  /*8c80*/  BRA.U UP0, `(.L_x_145) ;  /* 0x00000001000c7547 */ /* 0x000fea000b800000 */
[----:B------:R-:W-:-:S13]  /*8c90*/  FSETP.NEU.AND P0, PT, R27, RZ, PT ;  /* 0x000000ff1b00720b */ /* 0x000fda0003f0d000 */
[----:B------:R-:W-:Y:S05]  /*8ca0*/  @!P0 EXIT ;  /* 0x000000000000894d */ /* 0x000fea0003800000 */
[----:B------:R-:W-:Y:S05]  /*8cb0*/  BRA `(.L_x_144) ;  /* 0x00000000002c7947 */ /* 0x000fea0003800000 */
.L_x_145:
[----:B------:R-:W-:Y:S01]  /*8cc0*/  ISETP.NE.AND P0, PT, R54, RZ, PT ;  /* 0x000000ff3600720c */ /* 0x000fe20003f05270 */
[----:B------:R-:W-:-:S12]  /*8cd0*/  BSSY.RECONVERGENT B0, `(.L_x_144) ;  /* 0x0000009000007945 */ /* 0x000fd80003800200 */
[----:B------:R-:W-:Y:S05]  /*8ce0*/  @P0 BRA `(.L_x_146) ;  /* 0x0000000000140947 */ /* 0x000fea0003800000 */
[----:B------:R-:W2:Y:S02]  /*8cf0*/  LDCU.64 UR4, c[0x0][0x888] ;  /* 0x00011100ff0477ac */ /* 0x000ea40008000a00 */
[----:B--2---:R-:W-:-:S04]  /*8d00*/  ISETP.NE.U32.AND P0, PT, RZ, UR4, PT ;  /* 0x00000004ff007c0c */ /* 0x004fc8000bf05070 */
[----:B------:R-:W-:-:S13]  /*8d10*/  ISETP.NE.AND.EX P0, PT, RZ, UR5, PT, P0 ;  /* 0x00000005ff007c0c */ /* 0x000fda000bf05300 */
[----:B------:R-:W-:Y:S05]  /*8d20*/  @!P0 EXIT ;  /* 0x000000000000894d */ /* 0x000fea0003800000 */
[----:B------:R-:W-:Y:S05]  /*8d30*/  BRA `(.L_x_147) ;  /* 0x0000000000087947 */ /* 0x000fea0003800000 */
.L_x_146:
[----:B------:R-:W-:-:S13]  /*8d40*/  FSETP.NEU.AND P0, PT, R27, RZ, PT ;  /* 0x000000ff1b00720b */ /* 0x000fda0003f0d000 */
[----:B------:R-:W-:Y:S05]  /*8d50*/  @!P0 EXIT ;  /* 0x000000000000894d */ /* 0x000fea0003800000 */
.L_x_147:
[----:B------:R-:W-:Y:S05]  /*8d60*/  BSYNC.RECONVERGENT B0 ;  /* 0x0000000000007941 */ /* 0x000fea0003800200 */
.L_x_144:
[----:B------:R-:W-:Y:S01]  /*8d70*/  ULEA UR4, UR46, UR43, 0x3 ;  /* 0x0000002b2e047291 */ /* 0x000fe2000f8e18ff */
[----:B------:R-:W-:-:S04]  /*8d80*/  DEPBAR.LE SB0, 0x0 ;  /* 0x000080000000791a */ /* 0x000fc80000000000 */
[----:B------:R-:W-:-:S04]  /*8d90*/  UIADD3 UR4, UPT, UPT, UR4, 0x50, URZ ;  /* 0x0000005004047890 */ /* 0x000fc8000fffe0ff */
[----:B------:R-:W-:-:S09]  /*8da0*/  UPRMT UR4, UR47, 0x654, UR4 ;  /* 0x000006542f047896 */ /* 0x000fd20008000004 */
[----:B------:R-:W-:Y:S01]  /*8db0*/  SYNCS.ARRIVE.TRANS64.RED.A1T0 RZ, [UR4], RZ ;  /* 0x000000ffffff79a7 */ /* 0x000fe20008100404 */
[----:B------:R-:W-:Y:S05]  /*8dc0*/  EXIT ;  /* 0x000000000000794d */ /* 0x000fea0003800000 */
.L_x_24:
[----:B--2---:R2:W3:Y:S02]  /*8dd0*/  SYNCS.PHASECHK.TRANS64.TRYWAIT P0, [R0+URZ+0xf0], R2 ;  /* 0x0000f002000075a7 */ /* 0x0044e400080011ff */
[----:B---3--:R-:W-:Y:S05]  /*8de0*/  @!P0 NANOSLEEP.SYNCS 0x989680 ;  /* 0x009896800000895d */ /* 0x008fea0003900000 */
[----:B------:R-:W3:Y:S02]  /*8df0*/  @!P0 SYNCS.PHASECHK.TRANS64 P0, [R0+URZ+0xf0], R2 ;  /* 0x0000f002000085a7 */ /* 0x000ee400080010ff */
[----:B---3--:R-:W-:Y:S05]  /*8e00*/  @!P0 BRA `(.L_x_24) ;  /* 0xfffffffc00f08947 */ /* 0x008fea000383ffff */
[----:B------:R-:W-:Y:S05]  /*8e10*/  BRA `(.L_x_148) ;  /* 0xffffff8800ec7947 */ /* 0x000fea000383ffff */
.L_x_27:
[----:B-1----:R-:W-:-:S07]  /*8e20*/  MOV R0, UR33 ;  /* 0x0000002100007c02 */ /* 0x002fce0008000f00 */
.L_x_149:
[----:B-1----:R1:W2:Y:S02]  /*8e30*/  SYNCS.PHASECHK.TRANS64.TRYWAIT P0, [R0+URZ+0x18], R3 ;  /* 0x00001803000075a7 */ /* 0x0022a400080011ff */
[----:B--2---:R-:W-:Y:S05]  /*8e40*/  @!P0 NANOSLEEP.SYNCS 0x989680 ;  /* 0x009896800000895d */ /* 0x004fea0003900000 */
[----:B------:R-:W2:Y:S02]  /*8e50*/  @!P0 SYNCS.PHASECHK.TRANS64 P0, [R0+URZ+0x18], R3 ;  /* 0x00001803000085a7 */ /* 0x000ea400080010ff */
[----:B--2---:R-:W-:Y:S05]  /*8e60*/  @!P0 BRA `(.L_x_149) ;  /* 0xfffffffc00f08947 */ /* 0x004fea000383ffff */
[----:B------:R-:W-:Y:S05]  /*8e70*/  BRA `(.L_x_26) ;  /* 0xffffff8c00407947 */ /* 0x000fea000383ffff */
.L_x_34:
[----:B-1----:R-:W-:-:S07]  /*8e80*/  MOV R0, UR17 ;  /* 0x0000001100007c02 */ /* 0x002fce0008000f00 */
.L_x_150:
[----:B-1----:R1:W2:Y:S02]  /*8e90*/  SYNCS.PHASECHK.TRANS64.TRYWAIT P0, [R0+URZ+0x18], R3 ;  /* 0x00001803000075a7 */ /* 0x0022a400080011ff */
[----:B--2---:R-:W-:Y:S05]  /*8ea0*/  @!P0 NANOSLEEP.SYNCS 0x989680 ;  /* 0x009896800000895d */ /* 0x004fea0003900000 */
[----:B------:R-:W2:Y:S02]  /*8eb0*/  @!P0 SYNCS.PHASECHK.TRANS64 P0, [R0+URZ+0x18], R3 ;  /* 0x00001803000085a7 */ /* 0x000ea400080010ff */
[----:B--2---:R-:W-:Y:S05]  /*8ec0*/  @!P0 BRA `(.L_x_150) ;  /* 0xfffffffc00f08947 */ /* 0x004fea000383ffff */
[----:B------:R-:W-:Y:S05]  /*8ed0*/  BRA `(.L_x_33) ;  /* 0xffffff9000047947 */ /* 0x000fea000383ffff */
.L_x_39:
[----:B-1----:R1:W2:Y:S02]  /*8ee0*/  SYNCS.PHASECHK.TRANS64.TRYWAIT P0, [R3+URZ+0x80], R0 ;  /* 0x00008000030075a7 */ /* 0x0022a400080011ff */
[----:B--2---:R-:W-:Y:S05]  /*8ef0*/  @!P0 NANOSLEEP.SYNCS 0x989680 ;  /* 0x009896800000895d */ /* 0x004fea0003900000 */
[----:B------:R-:W2:Y:S02]  /*8f00*/  @!P0 SYNCS.PHASECHK.TRANS64 P0, [R3+URZ+0x80], R0 ;  /* 0x00008000030085a7 */ /* 0x000ea400080010ff */
[----:B--2---:R-:W-:Y:S05]  /*8f10*/  @!P0 BRA `(.L_x_39) ;  /* 0xfffffffc00f08947 */ /* 0x004fea000383ffff */
[----:B------:R-:W-:Y:S05]  /*8f20*/  BRA `(.L_x_151) ;  /* 0xffffff9000b07947 */ /* 0x000fea000383ffff */
.L_x_43:
[----:B------:R-:W-:-:S07]  /*8f30*/  MOV R0, UR4 ;  /* 0x0000000400007c02 */ /* 0x000fce0008000f00 */
.L_x_152:
[----:B-1----:R1:W2:Y:S02]  /*8f40*/  SYNCS.PHASECHK.TRANS64.TRYWAIT P0, [R0+URZ], R2 ;  /* 0x00000002000075a7 */ /* 0x0022a400080011ff */
[----:B--2---:R-:W-:Y:S05]  /*8f50*/  @!P0 NANOSLEEP.SYNCS 0x989680 ;  /* 0x009896800000895d */ /* 0x004fea0003900000 */
[----:B------:R-:W2:Y:S02]  /*8f60*/  @!P0 SYNCS.PHASECHK.TRANS64 P0, [R0+URZ], R2 ;  /* 0x00000002000085a7 */ /* 0x000ea400080010ff */
[----:B--2---:R-:W-:Y:S05]  /*8f70*/  @!P0 BRA `(.L_x_152) ;  /* 0xfffffffc00f08947 */ /* 0x004fea000383ffff */
[----:B------:R-:W-:Y:S05]  /*8f80*/  BRA `(.L_x_153) ;  /* 0xffffff9800587947 */ /* 0x000fea000383ffff */
.L_x_44:
[----:B------:R-:W-:-:S07]  /*8f90*/  MOV R0, UR5 ;  /* 0x0000000500007c02 */ /* 0x000fce0008000f00 */
.L_x_154:
[----:B-1----:R1:W2:Y:S02]  /*8fa0*/  SYNCS.PHASECHK.TRANS64.TRYWAIT P0, [R0+URZ], R2 ;  /* 0x00000002000075a7 */ /* 0x0022a400080011ff */
[----:B--2---:R-:W-:Y:S05]  /*8fb0*/  @!P0 NANOSLEEP.SYNCS 0x989680 ;  /* 0x009896800000895d */ /* 0x004fea0003900000 */
[----:B------:R-:W2:Y:S02]  /*8fc0*/  @!P0 SYNCS.PHASECHK.TRANS64 P0, [R0+URZ], R2 ;  /* 0x00000002000085a7 */ /* 0x000ea400080010ff */
[----:B--2---:R-:W-:Y:S05]  /*8fd0*/  @!P0 BRA `(.L_x_154) ;  /* 0xfffffffc00f08947 */ /* 0x004fea000383ffff */
[----:B------:R-:W-:Y:S05]  /*8fe0*/  BRA `(.L_x_155) ;  /* 0xffffff9800647947 */ /* 0x000fea000383ffff */
.L_x_47:
[----:B--2---:R2:W3:Y:S02]  /*8ff0*/  SYNCS.PHASECHK.TRANS64.TRYWAIT P0, [R2+URZ+0xe0], R4 ;  /* 0x0000e004020075a7 */ /* 0x0044e400080011ff */
[----:B---3--:R-:W-:Y:S05]  /*9000*/  @!P0 NANOSLEEP.SYNCS 0x989680 ;  /* 0x009896800000895d */ /* 0x008fea0003900000 */
[----:B------:R-:W3:Y:S02]  /*9010*/  @!P0 SYNCS.PHASECHK.TRANS64 P0, [R2+URZ+0xe0], R4 ;  /* 0x0000e004020085a7 */ /* 0x000ee400080010ff */
[----:B---3--:R-:W-:Y:S05]  /*9020*/  @!P0 BRA `(.L_x_47) ;  /* 0xfffffffc00f08947 */ /* 0x008fea000383ffff */
[----:B------:R-:W-:Y:S05]  /*9030*/  BRA `(.L_x_156) ;  /* 0xffffff9800c07947 */ /* 0x000fea000383ffff */
.L_x_48:
[----:B------:R-:W-:-:S07]  /*9040*/  MOV R2, UR4 ;  /* 0x0000000400027c02 */ /* 0x000fce0008000f00 */
.L_x_157:
[----:B--2---:R2:W3:Y:S02]  /*9050*/  SYNCS.PHASECHK.TRANS64.TRYWAIT P0, [R2+URZ+0x90], R5 ;  /* 0x00009005020075a7 */ /* 0x0044e400080011ff */
[----:B---3--:R-:W-:Y:S05]  /*9060*/  @!P0 NANOSLEEP.SYNCS 0x989680 ;  /* 0x009896800000895d */ /* 0x008fea0003900000 */
[----:B------:R-:W3:Y:S02]  /*9070*/  @!P0 SYNCS.PHASECHK.TRANS64 P0, [R2+URZ+0x90], R5 ;  /* 0x00009005020085a7 */ /* 0x000ee400080010ff */
[----:B---3--:R-:W-:Y:S05]  /*9080*/  @!P0 BRA `(.L_x_157) ;  /* 0xfffffffc00f08947 */ /* 0x008fea000383ffff */
[----:B------:R-:W-:Y:S05]  /*9090*/  BRA `(.L_x_158) ;  /* 0xffffff9800d07947 */ /* 0x000fea000383ffff */
.L_x_49:
[----:B--2---:R2:W3:Y:S02]  /*90a0*/  SYNCS.PHASECHK.TRANS64.TRYWAIT P1, [R2+URZ+0x80], R4 ;  /* 0x00008004020075a7 */ /* 0x0044e400080211ff */
[----:B---3--:R-:W-:Y:S05]  /*90b0*/  @!P1 NANOSLEEP.SYNCS 0x989680 ;  /* 0x009896800000995d */ /* 0x008fea0003900000 */
[----:B------:R-:W3:Y:S02]  /*90c0*/  @!P1 SYNCS.PHASECHK.TRANS64 P1, [R2+URZ+0x80], R4 ;  /* 0x00008004020095a7 */ /* 0x000ee400080210ff */
[----:B---3--:R-:W-:Y:S05]  /*90d0*/  @!P1 BRA `(.L_x_49) ;  /* 0xfffffffc00f09947 */ /* 0x008fea000383ffff */
[----:B------:R-:W-:Y:S05]  /*90e0*/  BRA `(.L_x_159) ;  /* 0xffffff9c00007947 */ /* 0x000fea000383ffff */
.L_x_52:
[----:B------:R-:W-:-:S07]  /*90f0*/  MOV R0, UR4 ;  /* 0x0000000400007c02 */ /* 0x000fce0008000f00 */
.L_x_160:
[----:B--2---:R2:W3:Y:S02]  /*9100*/  SYNCS.PHASECHK.TRANS64.TRYWAIT P0, [R0+URZ+0x90], R2 ;  /* 0x00009002000075a7 */ /* 0x0044e400080011ff */
[----:B---3--:R-:W-:Y:S05]  /*9110*/  @!P0 NANOSLEEP.SYNCS 0x989680 ;  /* 0x009896800000895d */ /* 0x008fea0003900000 */
[----:B------:R-:W3:Y:S02]  /*9120*/  @!P0 SYNCS.PHASECHK.TRANS64 P0, [R0+URZ+0x90], R2 ;  /* 0x00009002000085a7 */ /* 0x000ee400080010ff */
[----:B---3--:R-:W-:Y:S05]  /*9130*/  @!P0 BRA `(.L_x_160) ;  /* 0xfffffffc00f08947 */ /* 0x008fea000383ffff */
[----:B------:R-:W-:Y:S05]  /*9140*/  BRA `(.L_x_51) ;  /* 0xffffff9c00547947 */ /* 0x000fea000383ffff */
.L_x_61:
[----:B--2---:R-:W-:-:S04]  /*9150*/  MOV R5, UR5 ;  /* 0x0000000500057c02 */ /* 0x004fc80008000f00 */
[----:B------:R2:W3:Y:S03]  /*9160*/  SYNCS.PHASECHK.TRANS64.TRYWAIT P0, [R5+URZ+0x8], R6 ;  /* 0x00000806050075a7 */ /* 0x0004e600080011ff */
[----:B---3--:R-:W-:Y:S05]  /*9170*/  @!P0 NANOSLEEP.SYNCS 0x989680 ;  /* 0x009896800000895d */ /* 0x008fea0003900000 */
[----:B------:R-:W3:Y:S02]  /*9180*/  @!P0 SYNCS.PHASECHK.TRANS64 P0, [R5+URZ+0x8], R6 ;  /* 0x00000806050085a7 */ /* 0x000ee400080010ff */
[----:B---3--:R-:W-:Y:S05]  /*9190*/  @!P0 BRA `(.L_x_61) ;  /* 0xfffffffc00ec8947 */ /* 0x008fea000383ffff */
[----:B------:R-:W-:Y:S05]  /*91a0*/  BRA `(.L_x_60) ;  /* 0xffffffa000087947 */ /* 0x000fea000383ffff */
.L_x_63:
[----:B------:R-:W-:Y:S01]  /*91b0*/  BSSY B0, `(.L_x_161) ;  /* 0x0000006000007945 */ /* 0x000fe20003800000 */
[----:B------:R-:W-:-:S07]  /*91c0*/  MOV R15, 0xffffffff ;  /* 0xffffffff000f7802 */ /* 0x000fce0000000f00 */
[----:B-12--5:R-:W-:Y:S05]  /*91d0*/  WARPSYNC.COLLECTIVE R15, `(.L_x_162) ;  /* 0x000000000f0c7348 */ /* 0x026fea0003c00000 */
[----:B------:R-:W-:Y:S02]  /*91e0*/  ELECT P6, UR79, PT ;  /* 0x00000000004f782f */ /* 0x000fe400038c0000 */
[----:B------:R-:W-:Y:S01]  /*91f0*/  MOV R14, UR79 ;  /* 0x0000004f000e7c02 */ /* 0x000fe20008000f00 */
[----:B-12--5:R-:W-:Y:S10]  /*9200*/  ENDCOLLECTIVE ;  /* 0x000000000000791b */ /* 0x026ff40003800000 */
.L_x_162:
[----:B------:R-:W-:Y:S05]  /*9210*/  BSYNC B0 ;  /* 0x0000000000007941 */ /* 0x000fea0003800000 */
.L_x_161:
[----:B------:R-:W-:Y:S05]  /*9220*/  BRA `(.L_x_163) ;  /* 0xffffffa000387947 */ /* 0x000fea000383ffff */
.L_x_65:
[----:B--2---:R-:W-:-:S04]  /*9230*/  MOV R0, UR5 ;  /* 0x0000000500007c02 */ /* 0x004fc80008000f00 */
[----:B------:R2:W3:Y:S03]  /*9240*/  SYNCS.PHASECHK.TRANS64.TRYWAIT P0, [R0+URZ+0x8], R4 ;  /* 0x00000804000075a7 */ /* 0x0004e600080011ff */
[----:B---3--:R-:W-:Y:S05]  /*9250*/  @!P0 NANOSLEEP.SYNCS 0x989680 ;  /* 0x009896800000895d */ /* 0x008fea0003900000 */
[----:B------:R-:W3:Y:S02]  /*9260*/  @!P0 SYNCS.PHASECHK.TRANS64 P0, [R0+URZ+0x8], R4 ;  /* 0x00000804000085a7 */ /* 0x000ee400080010ff */
[----:B---3--:R-:W-:Y:S05]  /*9270*/  @!P0 BRA `(.L_x_65) ;  /* 0xfffffffc00ec8947 */ /* 0x008fea000383ffff */
[----:B------:R-:W-:Y:S05]  /*9280*/  BRA `(.L_x_64) ;  /* 0xffffffa0003c7947 */ /* 0x000fea000383ffff */
.L_x_66:
[----:B-1----:R1:W2:Y:S02]  /*9290*/  SYNCS.PHASECHK.TRANS64.TRYWAIT P0, [R0+URZ+0x80], R4 ;  /* 0x00008004000075a7 */ /* 0x0022a400080011ff */
[----:B--2---:R-:W-:Y:S05]  /*92a0*/  @!P0 NANOSLEEP.SYNCS 0x989680 ;  /* 0x009896800000895d */ /* 0x004fea0003900000 */
[----:B------:R-:W2:Y:S02]  /*92b0*/  @!P0 SYNCS.PHASECHK.TRANS64 P0, [R0+URZ+0x80], R4 ;  /* 0x00008004000085a7 */ /* 0x000ea400080010ff */
[----:B--2---:R-:W-:Y:S05]  /*92c0*/  @!P0 BRA `(.L_x_66) ;  /* 0xfffffffc00f08947 */ /* 0x004fea000383ffff */
[----:B------:R-:W-:Y:S05]  /*92d0*/  BRA `(.L_x_164) ;  /* 0xffffffa400287947 */ /* 0x000fea000383ffff */
.L_x_68:
[----:B------:R-:W-:-:S07]  /*92e0*/  MOV R0, UR31 ;  /* 0x0000001f00007c02 */ /* 0x000fce0008000f00 */
.L_x_165:
[----:B-1----:R1:W2:Y:S02]  /*92f0*/  SYNCS.PHASECHK.TRANS64.TRYWAIT P0, [R0+URZ+0xc0], R4 ;  /* 0x0000c004000075a7 */ /* 0x0022a400080011ff */
[----:B--2---:R-:W-:Y:S05]  /*9300*/  @!P0 NANOSLEEP.SYNCS 0x989680 ;  /* 0x009896800000895d */ /* 0x004fea0003900000 */
[----:B------:R-:W2:Y:S02]  /*9310*/  @!P0 SYNCS.PHASECHK.TRANS64 P0, [R0+URZ+0xc0], R4 ;  /* 0x0000c004000085a7 */ /* 0x000ea400080010ff */
[----:B--2---:R-:W-:Y:S05]  /*9320*/  @!P0 BRA `(.L_x_165) ;  /* 0xfffffffc00f08947 */ /* 0x004fea000383ffff */
[----:B------:R-:W-:Y:S05]  /*9330*/  BRA `(.L_x_166) ;  /* 0xffffffa400747947 */ /* 0x000fea000383ffff */
.L_x_71:
[----:B------:R-:W-:Y:S07]  /*9340*/  MOV R0, UR5 ;  /* 0x0000000500007c02 */ /* 0x000fee0008000f00 */
.L_x_167:
[----:B-1----:R1:W2:Y:S02]  /*9350*/  SYNCS.PHASECHK.TRANS64.TRYWAIT P0, [R0+URZ], R4 ;  /* 0x00000004000075a7 */ /* 0x0022a400080011ff */
[----:B--2---:R-:W-:Y:S05]  /*9360*/  @!P0 NANOSLEEP.SYNCS 0x989680 ;  /* 0x009896800000895d */ /* 0x004fea0003900000 */
[----:B------:R-:W2:Y:S02]  /*9370*/  @!P0 SYNCS.PHASECHK.TRANS64 P0, [R0+URZ], R4 ;  /* 0x00000004000085a7 */ /* 0x000ea400080010ff */
[----:B--2---:R-:W-:Y:S05]  /*9380*/  @!P0 BRA `(.L_x_167) ;  /* 0xfffffffc00f08947 */ /* 0x004fea000383ffff */
[----:B------:R-:W-:Y:S05]  /*9390*/  BRA `(.L_x_70) ;  /* 0xffffffa400887947 */ /* 0x000fea000383ffff */
.L_x_75:
[----:B-1----:R-:W-:-:S07]  /*93a0*/  MOV R0, UR4 ;  /* 0x0000000400007c02 */ /* 0x002fce0008000f00 */
.L_x_168:
[----:B-1----:R1:W2:Y:S02]  /*93b0*/  SYNCS.PHASECHK.TRANS64.TRYWAIT P0, [R0+URZ], R2 ;  /* 0x00000002000075a7 */ /* 0x0022a400080011ff */
[----:B--2---:R-:W-:Y:S05]  /*93c0*/  @!P0 NANOSLEEP.SYNCS 0x989680 ;  /* 0x009896800000895d */ /* 0x004fea0003900000 */
[----:B------:R-:W2:Y:S02]  /*93d0*/  @!P0 SYNCS.PHASECHK.TRANS64 P0, [R0+URZ], R2 ;  /* 0x00000002000085a7 */ /* 0x000ea400080010ff */
[----:B--2---:R-:W-:Y:S05]  /*93e0*/  @!P0 BRA `(.L_x_168) ;  /* 0xfffffffc00f08947 */ /* 0x004fea000383ffff */
[----:B------:R-:W-:Y:S05]  /*93f0*/  BRA `(.L_x_169) ;  /* 0xffffffa8007c7947 */ /* 0x000fea000383ffff */
.L_x_76:
[----:B------:R-:W-:-:S07]  /*9400*/  MOV R0, UR5 ;  /* 0x0000000500007c02 */ /* 0x000fce0008000f00 */
.L_x_170:
[----:B-1----:R1:W2:Y:S02]  /*9410*/  SYNCS.PHASECHK.TRANS64.TRYWAIT P0, [R0+URZ], R3 ;  /* 0x00000003000075a7 */ /* 0x0022a400080011ff */
[----:B--2---:R-:W-:Y:S05]  /*9420*/  @!P0 NANOSLEEP.SYNCS 0x989680 ;  /* 0x009896800000895d */ /* 0x004fea0003900000 */
[----:B------:R-:W2:Y:S02]  /*9430*/  @!P0 SYNCS.PHASECHK.TRANS64 P0, [R0+URZ], R3 ;  /* 0x00000003000085a7 */ /* 0x000ea400080010ff */
[----:B--2---:R-:W-:Y:S05]  /*9440*/  @!P0 BRA `(.L_x_170) ;  /* 0xfffffffc00f08947 */ /* 0x004fea000383ffff */
[----:B------:R-:W-:Y:S05]  /*9450*/  BRA `(.L_x_171) ;  /* 0xffffffa800887947 */ /* 0x000fea000383ffff */
.L_x_77:
[----:B------:R-:W-:-:S07]  /*9460*/  MOV R0, UR5 ;  /* 0x0000000500007c02 */ /* 0x000fce0008000f00 */
.L_x_172:
[----:B-1----:R1:W2:Y:S02]  /*9470*/  SYNCS.PHASECHK.TRANS64.TRYWAIT P0, [R0+URZ], R3 ;  /* 0x00000003000075a7 */ /* 0x0022a400080011ff */
[----:B--2---:R-:W-:Y:S05]  /*9480*/  @!P0 NANOSLEEP.SYNCS 0x989680 ;  /* 0x009896800000895d */ /* 0x004fea0003900000 */
[----:B------:R-:W2:Y:S02]  /*9490*/  @!P0 SYNCS.PHASECHK.TRANS64 P0, [R0+URZ], R3 ;  /* 0x00000003000085a7 */ /* 0x000ea400080010ff */
[----:B--2---:R-:W-:Y:S05]  /*94a0*/  @!P0 BRA `(.L_x_172) ;  /* 0xfffffffc00f08947 */ /* 0x004fea000383ffff */
[----:B------:R-:W-:Y:S05]  /*94b0*/  BRA `(.L_x_173) ;  /* 0xffffffa800947947 */ /* 0x000fea000383ffff */
.L_x_80:
[----:B------:R-:W-:-:S07]  /*94c0*/  MOV R0, UR26 ;  /* 0x0000001a00007c02 */ /* 0x000fce0008000f00 */
.L_x_174:
[----:B-1----:R1:W2:Y:S02]  /*94d0*/  SYNCS.PHASECHK.TRANS64.TRYWAIT P1, [R0+URZ+0x100], R2 ;  /* 0x00010002000075a7 */ /* 0x0022a400080211ff */
[----:B--2---:R-:W-:Y:S05]  /*94e0*/  @!P1 NANOSLEEP.SYNCS 0x989680 ;  /* 0x009896800000995d */ /* 0x004fea0003900000 */
[----:B------:R-:W2:Y:S02]  /*94f0*/  @!P1 SYNCS.PHASECHK.TRANS64 P1, [R0+URZ+0x100], R2 ;  /* 0x00010002000095a7 */ /* 0x000ea400080210ff */
[----:B--2---:R-:W-:Y:S05]  /*9500*/  @!P1 BRA `(.L_x_174) ;  /* 0xfffffffc00f09947 */ /* 0x004fea000383ffff */
[----:B------:R-:W-:Y:S05]  /*9510*/  BRA `(.L_x_175) ;  /* 0xffffffa800e07947 */ /* 0x000fea000383ffff */
.L_x_85:
[----:B--2---:R2:W3:Y:S02]  /*9520*/  SYNCS.PHASECHK.TRANS64.TRYWAIT P0, [R8+URZ+0x80], R0 ;  /* 0x00008000080075a7 */ /* 0x0044e400080011ff */
[----:B---3--:R-:W-:Y:S05]  /*9530*/  @!P0 NANOSLEEP.SYNCS 0x989680 ;  /* 0x009896800000895d */ /* 0x008fea0003900000 */
[----:B------:R-:W3:Y:S02]  /*9540*/  @!P0 SYNCS.PHASECHK.TRANS64 P0, [R8+URZ+0x80], R0 ;  /* 0x00008000080085a7 */ /* 0x000ee400080010ff */
[----:B---3--:R-:W-:Y:S05]  /*9550*/  @!P0 BRA `(.L_x_85) ;  /* 0xfffffffc00f08947 */ /* 0x008fea000383ffff */
[----:B------:R-:W-:Y:S05]  /*9560*/  BRA `(.L_x_176) ;  /* 0xffffffb000187947 */ /* 0x000fea000383ffff */
.L_x_88:
[----:B--2---:R-:W-:Y:S07]  /*9570*/  MOV R0, UR21 ;  /* 0x0000001500007c02 */ /* 0x004fee0008000f00 */
.L_x_177:
[----:B--2---:R2:W3:Y:S02]  /*9580*/  SYNCS.PHASECHK.TRANS64.TRYWAIT P1, [R0+URZ+0x78], R2 ;  /* 0x00007802000075a7 */ /* 0x0044e400080211ff */
[----:B---3--:R-:W-:Y:S05]  /*9590*/  @!P1 NANOSLEEP.SYNCS 0x989680 ;  /* 0x009896800000995d */ /* 0x008fea0003900000 */
[----:B------:R-:W3:Y:S02]  /*95a0*/  @!P1 SYNCS.PHASECHK.TRANS64 P1, [R0+URZ+0x78], R2 ;  /* 0x00007802000095a7 */ /* 0x000ee400080210ff */
[----:B---3--:R-:W-:Y:S05]  /*95b0*/  @!P1 BRA `(.L_x_177) ;  /* 0xfffffffc00f09947 */ /* 0x008fea000383ffff */
[----:B------:R-:W-:Y:S05]  /*95c0*/  BRA `(.L_x_87) ;  /* 0xffffffb400947947 */ /* 0x000fea000383ffff */
.L_x_91:
[----:B--2---:R-:W-:Y:S07]  /*95d0*/  MOV R0, UR21 ;  /* 0x0000001500007c02 */ /* 0x004fee0008000f00 */
.L_x_178:
[----:B--2---:R2:W3:Y:S02]  /*95e0*/  SYNCS.PHASECHK.TRANS64.TRYWAIT P0, [R0+URZ+0x50], R4 ;  /* 0x00005004000075a7 */ /* 0x0044e400080011ff */
[----:B---3--:R-:W-:Y:S05]  /*95f0*/  @!P0 NANOSLEEP.SYNCS 0x989680 ;  /* 0x009896800000895d */ /* 0x008fea0003900000 */
[----:B------:R-:W3:Y:S02]  /*9600*/  @!P0 SYNCS.PHASECHK.TRANS64 P0, [R0+URZ+0x50], R4 ;  /* 0x00005004000085a7 */ /* 0x000ee400080010ff */
[----:B---3--:R-:W-:Y:S05]  /*9610*/  @!P0 BRA `(.L_x_178) ;  /* 0xfffffffc00f08947 */ /* 0x008fea000383ffff */
[----:B------:R-:W-:Y:S05]  /*9620*/  BRA `(.L_x_179) ;  /* 0xffffffb400ec7947 */ /* 0x000fea000383ffff */
.L_x_92:
[----:B------:R-:W-:Y:S07]  /*9630*/  MOV R0, UR21 ;  /* 0x0000001500007c02 */ /* 0x000fee0008000f00 */
.L_x_180:
[----:B--2---:R2:W3:Y:S02]  /*9640*/  SYNCS.PHASECHK.TRANS64.TRYWAIT P0, [R0+URZ+0x58], R4 ;  /* 0x00005804000075a7 */ /* 0x0044e400080011ff */
[----:B---3--:R-:W-:Y:S05]  /*9650*/  @!P0 NANOSLEEP.SYNCS 0x989680 ;  /* 0x009896800000895d */ /* 0x008fea0003900000 */
[----:B------:R-:W3:Y:S02]  /*9660*/  @!P0 SYNCS.PHASECHK.TRANS64 P0, [R0+URZ+0x58], R4 ;  /* 0x00005804000085a7 */ /* 0x000ee400080010ff */
[----:B---3--:R-:W-:Y:S05]  /*9670*/  @!P0 BRA `(.L_x_180) ;  /* 0xfffffffc00f08947 */ /* 0x008fea000383ffff */
[----:B------:R-:W-:Y:S05]  /*9680*/  BRA `(.L_x_181) ;  /* 0xffffffb800487947 */ /* 0x000fea000383ffff */
.L_x_93:
[----:B------:R-:W-:Y:S07]  /*9690*/  MOV R0, UR21 ;  /* 0x0000001500007c02 */ /* 0x000fee0008000f00 */
.L_x_182:
[----:B--2---:R2:W3:Y:S02]  /*96a0*/  SYNCS.PHASECHK.TRANS64.TRYWAIT P0, [R0+URZ+0x60], R4 ;  /* 0x00006004000075a7 */ /* 0x0044e400080011ff */
[----:B---3--:R-:W-:Y:S05]  /*96b0*/  @!P0 NANOSLEEP.SYNCS 0x989680 ;  /* 0x009896800000895d */ /* 0x008fea0003900000 */
[----:B------:R-:W3:Y:S02]  /*96c0*/  @!P0 SYNCS.PHASECHK.TRANS64 P0, [R0+URZ+0x60], R4 ;  /* 0x00006004000085a7 */ /* 0x000ee400080010ff */
[----:B---3--:R-:W-:Y:S05]  /*96d0*/  @!P0 BRA `(.L_x_182) ;  /* 0xfffffffc00f08947 */ /* 0x008fea000383ffff */
[----:B------:R-:W-:Y:S05]  /*96e0*/  BRA `(.L_x_183) ;  /* 0xffffffb800a87947 */ /* 0x000fea000383ffff */
.L_x_94:
[----:B------:R-:W-:Y:S07]  /*96f0*/  MOV R0, UR21 ;  /* 0x0000001500007c02 */ /* 0x000fee0008000f00 */
.L_x_184:
[----:B--2---:R2:W3:Y:S02]  /*9700*/  SYNCS.PHASECHK.TRANS64.TRYWAIT P0, [R0+URZ+0x68], R4 ;  /* 0x00006804000075a7 */ /* 0x0044e400080011ff */
[----:B---3--:R-:W-:Y:S05]  /*9710*/  @!P0 NANOSLEEP.SYNCS 0x989680 ;  /* 0x009896800000895d */ /* 0x008fea0003900000 */
[----:B------:R-:W3:Y:S02]  /*9720*/  @!P0 SYNCS.PHASECHK.TRANS64 P0, [R0+URZ+0x68], R4 ;  /* 0x00006804000085a7 */ /* 0x000ee400080010ff */
[----:B---3--:R-:W-:Y:S05]  /*9730*/  @!P0 BRA `(.L_x_184) ;  /* 0xfffffffc00f08947 */ /* 0x008fea000383ffff */
[----:B------:R-:W-:Y:S05]  /*9740*/  BRA `(.L_x_185) ;  /* 0xffffffbc00107947 */ /* 0x000fea000383ffff */
.L_x_96:
[----:B------:R-:W-:-:S07]  /*9750*/  MOV R0, UR21 ;  /* 0x0000001500007c02 */ /* 0x000fce0008000f00 */
.L_x_186:
[----:B---3--:R3:W4:Y:S02]  /*9760*/  SYNCS.PHASECHK.TRANS64.TRYWAIT P0, [R0+URZ+0x50], R2 ;  /* 0x00005002000075a7 */ /* 0x00872400080011ff */
[----:B----4-:R-:W-:Y:S05]  /*9770*/  @!P0 NANOSLEEP.SYNCS 0x989680 ;  /* 0x009896800000895d */ /* 0x010fea0003900000 */
[----:B------:R-:W4:Y:S02]  /*9780*/  @!P0 SYNCS.PHASECHK.TRANS64 P0, [R0+URZ+0x50], R2 ;  /* 0x00005002000085a7 */ /* 0x000f2400080010ff */
[----:B----4-:R-:W-:Y:S05]  /*9790*/  @!P0 BRA `(.L_x_186) ;  /* 0xfffffffc00f08947 */ /* 0x010fea000383ffff */
[----:B------:R-:W-:Y:S05]  /*97a0*/  BRA `(.L_x_187) ;  /* 0xffffffbc009c7947 */ /* 0x000fea000383ffff */
.L_x_97:
[----:B---3--:R-:W-:-:S07]  /*97b0*/  MOV R0, UR21 ;  /* 0x0000001500007c02 */ /* 0x008fce0008000f00 */
.L_x_188:
[----:B---3--:R3:W4:Y:S02]  /*97c0*/  SYNCS.PHASECHK.TRANS64.TRYWAIT P0, [R0+URZ+0x58], R2 ;  /* 0x00005802000075a7 */ /* 0x00872400080011ff */
[----:B----4-:R-:W-:Y:S05]  /*97d0*/  @!P0 NANOSLEEP.SYNCS 0x989680 ;  /* 0x009896800000895d */ /* 0x010fea0003900000 */
[----:B------:R-:W4:Y:S02]  /*97e0*/  @!P0 SYNCS.PHASECHK.TRANS64 P0, [R0+URZ+0x58], R2 ;  /* 0x00005802000085a7 */ /* 0x000f2400080010ff */
[----:B----4-:R-:W-:Y:S05]  /*97f0*/  @!P0 BRA `(.L_x_188) ;  /* 0xfffffffc00f08947 */ /* 0x010fea000383ffff */
[----:B------:R-:W-:Y:S05]  /*9800*/  BRA `(.L_x_189) ;  /* 0xffffffbc008c7947 */ /* 0x000fea000383ffff */
.L_x_98:
[----:B---3--:R-:W-:-:S07]  /*9810*/  MOV R0, UR21 ;  /* 0x0000001500007c02 */ /* 0x008fce0008000f00 */
.L_x_190:
[----:B---3--:R3:W4:Y:S02]  /*9820*/  SYNCS.PHASECHK.TRANS64.TRYWAIT P0, [R0+URZ+0x60], R2 ;  /* 0x00006002000075a7 */ /* 0x00872400080011ff */
[----:B----4-:R-:W-:Y:S05]  /*9830*/  @!P0 NANOSLEEP.SYNCS 0x989680 ;  /* 0x009896800000895d */ /* 0x010fea0003900000 */
[----:B------:R-:W4:Y:S02]  /*9840*/  @!P0 SYNCS.PHASECHK.TRANS64 P0, [R0+URZ+0x60], R2 ;  /* 0x00006002000085a7 */ /* 0x000f2400080010ff */
[----:B----4-:R-:W-:Y:S05]  /*9850*/  @!P0 BRA `(.L_x_190) ;  /* 0xfffffffc00f08947 */ /* 0x010fea000383ffff */
[----:B------:R-:W-:Y:S05]  /*9860*/  BRA `(.L_x_191) ;  /* 0xffffffbc007c7947 */ /* 0x000fea000383ffff */
.L_x_100:
[----:B-1----:R1:W2:Y:S02]  /*9870*/  SYNCS.PHASECHK.TRANS64.TRYWAIT P0, [R3+URZ+0x80], R0 ;  /* 0x00008000030075a7 */ /* 0x0022a400080011ff */
[----:B--2---:R-:W-:Y:S05]  /*9880*/  @!P0 NANOSLEEP.SYNCS 0x989680 ;  /* 0x009896800000895d */ /* 0x004fea0003900000 */
[----:B------:R-:W2:Y:S02]  /*9890*/  @!P0 SYNCS.PHASECHK.TRANS64 P0, [R3+URZ+0x80], R0 ;  /* 0x00008000030085a7 */ /* 0x000ea400080010ff */
[----:B--2---:R-:W-:Y:S05]  /*98a0*/  @!P0 BRA `(.L_x_100) ;  /* 0xfffffffc00f08947 */ /* 0x004fea000383ffff */
[----:B------:R-:W-:Y:S05]  /*98b0*/  BRA `(.L_x_192) ;  /* 0xffffffc000487947 */ /* 0x000fea000383ffff */
.L_x_111:
[----:B-1----:R-:W-:Y:S04]  /*98c0*/  MOV R2, UR43 ;  /* 0x0000002b00027c02 */ /* 0x002fe80008000f00 */
[----:B------:R1:W2:Y:S03]  /*98d0*/  SYNCS.PHASECHK.TRANS64.TRYWAIT P1, [R2+URZ+0x30], R3 ;  /* 0x00003003020075a7 */ /* 0x0002a600080211ff */
[----:B--2---:R-:W-:Y:S05]  /*98e0*/  @!P1 NANOSLEEP.SYNCS 0x989680 ;  /* 0x009896800000995d */ /* 0x004fea0003900000 */
[----:B------:R-:W2:Y:S02]  /*98f0*/  @!P1 SYNCS.PHASECHK.TRANS64 P1, [R2+URZ+0x30], R3 ;  /* 0x00003003020095a7 */ /* 0x000ea400080210ff */
[----:B--2---:R-:W-:Y:S05]  /*9900*/  @!P1 BRA `(.L_x_111) ;  /* 0xfffffffc00ec9947 */ /* 0x004fea000383ffff */
[----:B------:R-:W-:Y:S05]  /*9910*/  BRA `(.L_x_110) ;  /* 0xffffffcc00b47947 */ /* 0x000fea000383ffff */
.L_x_113:
[----:B-1----:R1:W4:Y:S02]  /*9920*/  SYNCS.PHASECHK.TRANS64.TRYWAIT P0, [R53+URZ+0xa0], R0 ;  /* 0x0000a000350075a7 */ /* 0x00232400080011ff */
[----:B----4-:R-:W-:Y:S05]  /*9930*/  @!P0 NANOSLEEP.SYNCS 0x989680 ;  /* 0x009896800000895d */ /* 0x010fea0003900000 */
[----:B------:R-:W4:Y:S02]  /*9940*/  @!P0 SYNCS.PHASECHK.TRANS64 P0, [R53+URZ+0xa0], R0 ;  /* 0x0000a000350085a7 */ /* 0x000f2400080010ff */
[----:B----4-:R-:W-:Y:S05]  /*9950*/  @!P0 BRA `(.L_x_113) ;  /* 0xfffffffc00f08947 */ /* 0x010fea000383ffff */
[----:B------:R-:W-:Y:S05]  /*9960*/  BRA `(.L_x_112) ;  /* 0xffffffcc00d47947 */ /* 0x000fea000383ffff */
.L_x_122:
[----:B--2---:R2:W3:Y:S02]  /*9970*/  SYNCS.PHASECHK.TRANS64.TRYWAIT P0, [R2+URZ+0x30], R0 ;  /* 0x00003000020075a7 */ /* 0x0044e400080011ff */
[----:B---3--:R-:W-:Y:S05]  /*9980*/  @!P0 NANOSLEEP.SYNCS 0x989680 ;  /* 0x009896800000895d */ /* 0x008fea0003900000 */
[----:B------:R-:W3:Y:S02]  /*9990*/  @!P0 SYNCS.PHASECHK.TRANS64 P0, [R2+URZ+0x30], R0 ;  /* 0x00003000020085a7 */ /* 0x000ee400080010ff */
[----:B---3--:R-:W-:Y:S05]  /*99a0*/  @!P0 BRA `(.L_x_122) ;  /* 0xfffffffc00f08947 */ /* 0x008fea000383ffff */
[----:B------:R-:W-:Y:S05]  /*99b0*/  BRA `(.L_x_121) ;  /* 0xffffffd400e47947 */ /* 0x000fea000383ffff */
.L_x_130:
[----:B--2---:R2:W3:Y:S02]  /*99c0*/  SYNCS.PHASECHK.TRANS64.TRYWAIT P0, [R2+URZ+0x30], R4 ;  /* 0x00003004020075a7 */ /* 0x0044e400080011ff */
[----:B---3--:R-:W-:Y:S05]  /*99d0*/  @!P0 NANOSLEEP.SYNCS 0x989680 ;  /* 0x009896800000895d */ /* 0x008fea0003900000 */
[----:B------:R-:W3:Y:S02]  /*99e0*/  @!P0 SYNCS.PHASECHK.TRANS64 P0, [R2+URZ+0x30], R4 ;  /* 0x00003004020085a7 */ /* 0x000ee400080010ff */
[----:B---3--:R-:W-:Y:S05]  /*99f0*/  @!P0 BRA `(.L_x_130) ;  /* 0xfffffffc00f08947 */ /* 0x008fea000383ffff */
[----:B------:R-:W-:Y:S05]  /*9a00*/  BRA `(.L_x_129) ;  /* 0xffffffe000047947 */ /* 0x000fea000383ffff */
.L_x_138:
[----:B--2---:R2:W3:Y:S02]  /*9a10*/  SYNCS.PHASECHK.TRANS64.TRYWAIT P0, [R3+URZ+0x30], R0 ;  /* 0x00003000030075a7 */ /* 0x0044e400080011ff */
[----:B---3--:R-:W-:Y:S05]  /*9a20*/  @!P0 NANOSLEEP.SYNCS 0x989680 ;  /* 0x009896800000895d */ /* 0x008fea0003900000 */
[----:B------:R-:W3:Y:S02]  /*9a30*/  @!P0 SYNCS.PHASECHK.TRANS64 P0, [R3+URZ+0x30], R0 ;  /* 0x00003000030085a7 */ /* 0x000ee400080010ff */
[----:B---3--:R-:W-:Y:S05]  /*9a40*/  @!P0 BRA `(.L_x_138) ;  /* 0xfffffffc00f08947 */ /* 0x008fea000383ffff */
[----:B------:R-:W-:Y:S05]  /*9a50*/  BRA `(.L_x_137) ;  /* 0xffffffe800247947 */ /* 0x000fea000383ffff */
        .weak           $__internal_0_$__cuda_sm10x_tcgen05_guardrail_trap_col_being_dealloced_not_returned_by_alloc
        .type           $__internal_0_$__cuda_sm10x_tcgen05_guardrail_trap_col_being_dealloced_not_returned_by_alloc,@function
        .size           $__internal_0_$__cuda_sm10x_tcgen05_guardrail_trap_col_being_dealloced_not_returned_by_alloc,($__internal_1_$__cuda_sm10x_tcgen05_guardrail_trap_phase_invalid_during_alloc - $__internal_0_$__cuda_sm10x_tcgen05_guardrail_trap_col_being_dealloced_not_returned_by_alloc)
$__internal_0_$__cuda_sm10x_tcgen05_guardrail_trap_col_being_dealloced_not_returned_by_alloc:
[----:B------:R-:W-:Y:S05]  /*9a60*/  BPT.TRAP 0x1 ;  /* 0x000000040000795c */ /* 0x000fea0000300000 */
[----:B------:R-:W-:-:S04]  /*9a70*/  HFMA2 R3, -RZ, RZ, 0, 0 ;  /* 0x00000000ff037431 */ /* 0x000fc800000001ff */
[----:B------:R-:W-:Y:S05]  /*9a80*/  RET.REL.NODEC R2 `(_ZN7cutlass13device_kernelINS_4gemm6kernel13GemmUniversalIN4cute5tupleIJiiiiEEENS1_10collective13CollectiveMmaINS1_35MainloopSm100TmaUmmaWarpSpecializedILi3ELi2ELi4ENS5_IJNS4_1CILi4EEENSA_ILi1EEESC_EEEEENS5_IJNSA_ILi128EEESF_NSA_ILi64EEEEEENS_6half_tENS5_IJlSC_lEEESI_SJ_NS4_8TiledMMAINS4_8MMA_AtomIJNS4_26SM100_MMA_F16BF16_2x1SM_SSISI_SI_fLi128ELi128ELNS4_4UMMA5MajorE0ELSO_0ELNSN_7ScaleInE0ELSP_0EEEEEENS4_6LayoutINS5_IJSC_SC_SC_EEENS5_IJNSA_ILi0EEESU_SU_EEEEENS5_IJNS4_10UnderscoreESX_SX_EEEEENS4_18SM100_TMA_2SM_LOADENS4_14ComposedLayoutINS4_7SwizzleILi3ELi4ELi3EEENS4_18smem_ptr_flag_bitsILi16EEENSS_INS5_IJNSA_ILi8EEESG_EEENS5_IJSG_SC_EEEEEEEvNS4_8identityENS4_28SM100_TMA_2SM_LOAD_MULTICASTES1A_vS1B_EENS_8epilogue10collective18CollectiveEpilogueINS1E_23Sm100TmaWarpSpecializedILi4ELi2ELi16ELb1ELb0EEEJNS5_IJSG_SF_SG_EEENS5_IJNSS_ISG_SC_EENSS_INS5_IJNSA_ILi16EEENSA_ILi2EEEEEENS5_IJSC_SG_EEEEEEEESI_SJ_SI_SJ_NS1E_6fusion15FusionCallbacksIS1I_NS1R_17LinearCombinationISI_fSI_fLNS_15FloatRoundStyleE2EEES1J_S1Q_JEEENS4_5SM1004TMEM4LOAD26SM100_TMEM_LOAD_32dp32b16xENS4_13SM90_TMA_LOADENS11_INS12_ILi1ELi4ELi3EEES15_NSS_INS5_IJS16_S1L_EEENS5_IJS1L_SC_EEEEEEENS4_39AutoVectorizingCopyWithAssumedAlignmentILi128EEENS4_14SM90_TMA_STOREES26_S28_S28_EEEvvEEEEvNT_6ParamsE) ;  /* 0xffffff64025c7950 */ /* 0x000fea0003c3ffff */
        .weak           $__internal_1_$__cuda_sm10x_tcgen05_guardrail_trap_phase_invalid_during_alloc
        .type           $__internal_1_$__cuda_sm10x_tcgen05_guardrail_trap_phase_invalid_during_alloc,@function
        .size           $__internal_1_$__cuda_sm10x_tcgen05_guardrail_trap_phase_invalid_during_alloc,($__internal_2_$__cuda_sm10x_tcgen05_guardrail_trap_unallocated_columns_being_dealloced - $__internal_1_$__cuda_sm10x_tcgen05_guardrail_trap_phase_invalid_during_alloc)
$__internal_1_$__cuda_sm10x_tcgen05_guardrail_trap_phase_invalid_during_alloc:
[----:B------:R-:W-:Y:S05]  /*9a90*/  BPT.TRAP 0x1 ;  /* 0x000000040000795c */ /* 0x000fea0000300000 */
[----:B------:R-:W-:-:S04]  /*9aa0*/  MOV R5, 0x0 ;  /* 0x0000000000057802 */ /* 0x000fc80000000f00 */
[----:B------:R-:W-:Y:S05]  /*9ab0*/  RET.REL.NODEC R4 `(_ZN7cutlass13device_kernelINS_4gemm6kernel13GemmUniversalIN4cute5tupleIJiiiiEEENS1_10collective13CollectiveMmaINS1_35MainloopSm100TmaUmmaWarpSpecializedILi3ELi2ELi4ENS5_IJNS4_1CILi4EEENSA_ILi1EEESC_EEEEENS5_IJNSA_ILi128EEESF_NSA_ILi64EEEEEENS_6half_tENS5_IJlSC_lEEESI_SJ_NS4_8TiledMMAINS4_8MMA_AtomIJNS4_26SM100_MMA_F16BF16_2x1SM_SSISI_SI_fLi128ELi128ELNS4_4UMMA5MajorE0ELSO_0ELNSN_7ScaleInE0ELSP_0EEEEEENS4_6LayoutINS5_IJSC_SC_SC_EEENS5_IJNSA_ILi0EEESU_SU_EEEEENS5_IJNS4_10UnderscoreESX_SX_EEEEENS4_18SM100_TMA_2SM_LOADENS4_14ComposedLayoutINS4_7SwizzleILi3ELi4ELi3EEENS4_18smem_ptr_flag_bitsILi16EEENSS_INS5_IJNSA_ILi8EEESG_EEENS5_IJSG_SC_EEEEEEEvNS4_8identityENS4_28SM100_TMA_2SM_LOAD_MULTICASTES1A_vS1B_EENS_8epilogue10collective18CollectiveEpilogueINS1E_23Sm100TmaWarpSpecializedILi4ELi2ELi16ELb1ELb0EEEJNS5_IJSG_SF_SG_EEENS5_IJNSS_ISG_SC_EENSS_INS5_IJNSA_ILi16EEENSA_ILi2EEEEEENS5_IJSC_SG_EEEEEEEESI_SJ_SI_SJ_NS1E_6fusion15FusionCallbacksIS1I_NS1R_17LinearCombinationISI_fSI_fLNS_15FloatRoundStyleE2EEES1J_S1Q_JEEENS4_5SM1004TMEM4LOAD26SM100_TMEM_LOAD_32dp32b16xENS4_13SM90_TMA_LOADENS11_INS12_ILi1ELi4ELi3EEES15_NSS_INS5_IJS16_S1L_EEENS5_IJS1L_SC_EEEEEEENS4_39AutoVectorizingCopyWithAssumedAlignmentILi128EEENS4_14SM90_TMA_STOREES26_S28_S28_EEEvvEEEEvNT_6ParamsE) ;  /* 0xffffff6404507950 */ /* 0x000fea0003c3ffff */
        .weak           $__internal_2_$__cuda_sm10x_tcgen05_guardrail_trap_unallocated_columns_being_dealloced
        .type           $__internal_2_$__cuda_sm10x_tcgen05_guardrail_trap_unallocated_columns_being_dealloced,@function
        .size           $__internal_2_$__cuda_sm10x_tcgen05_guardrail_trap_unallocated_columns_being_dealloced,(.L_x_194 - $__internal_2_$__cuda_sm10x_tcgen05_guardrail_trap_unallocated_columns_being_dealloced)
$__internal_2_$__cuda_sm10x_tcgen05_guardrail_trap_unallocated_columns_being_dealloced:
[----:B------:R-:W-:Y:S05]  /*9ac0*/  BPT.TRAP 0x1 ;  /* 0x000000040000795c */ /* 0x000fea0000300000 */
[----:B------:R-:W-:-:S04]  /*9ad0*/  HFMA2 R3, -RZ, RZ, 0, 0 ;  /* 0x00000000ff037431 */ /* 0x000fc800000001ff */
[----:B------:R-:W-:Y:S05]  /*9ae0*/  RET.REL.NODEC R2 `(_ZN7cutlass13device_kernelINS_4gemm6kernel13GemmUniversalIN4cute5tupleIJiiiiEEENS1_10collective13CollectiveMmaINS1_35MainloopSm100TmaUmmaWarpSpecializedILi3ELi2ELi4ENS5_IJNS4_1CILi4EEENSA_ILi1EEESC_EEEEENS5_IJNSA_ILi128EEESF_NSA_ILi64EEEEEENS_6half_tENS5_IJlSC_lEEESI_SJ_NS4_8TiledMMAINS4_8MMA_AtomIJNS4_26SM100_MMA_F16BF16_2x1SM_SSISI_SI_fLi128ELi128ELNS4_4UMMA5MajorE0ELSO_0ELNSN_7ScaleInE0ELSP_0EEEEEENS4_6LayoutINS5_IJSC_SC_SC_EEENS5_IJNSA_ILi0EEESU_SU_EEEEENS5_IJNS4_10UnderscoreESX_SX_EEEEENS4_18SM100_TMA_2SM_LOADENS4_14ComposedLayoutINS4_7SwizzleILi3ELi4ELi3EEENS4_18smem_ptr_flag_bitsILi16EEENSS_INS5_IJNSA_ILi8EEESG_EEENS5_IJSG_SC_EEEEEEEvNS4_8identityENS4_28SM100_TMA_2SM_LOAD_MULTICASTES1A_vS1B_EENS_8epilogue10collective18CollectiveEpilogueINS1E_23Sm100TmaWarpSpecializedILi4ELi2ELi16ELb1ELb0EEEJNS5_IJSG_SF_SG_EEENS5_IJNSS_ISG_SC_EENSS_INS5_IJNSA_ILi16EEENSA_ILi2EEEEEENS5_IJSC_SG_EEEEEEEESI_SJ_SI_SJ_NS1E_6fusion15FusionCallbacksIS1I_NS1R_17LinearCombinationISI_fSI_fLNS_15FloatRoundStyleE2EEES1J_S1Q_JEEENS4_5SM1004TMEM4LOAD26SM100_TMEM_LOAD_32dp32b16xENS4_13SM90_TMA_LOADENS11_INS12_ILi1ELi4ELi3EEES15_NSS_INS5_IJS16_S1L_EEENS5_IJS1L_SC_EEEEEEENS4_39AutoVectorizingCopyWithAssumedAlignmentILi128EEENS4_14SM90_TMA_STOREES26_S28_S28_EEEvvEEEEvNT_6ParamsE) ;  /* 0xffffff6402447950 */ /* 0x000fea0003c3ffff */
.L_x_193:
[----:B------:R-:W-:-:S00]  /*9af0*/  BRA `(.L_x_193) ;  /* 0xfffffffc00fc7947 */ /* 0x000fc0000383ffff */
[----:B------:R-:W-:-:S00]  /*9b00*/  NOP ;  /* 0x0000000000007918 */ /* 0x000fc00000000000 */
[----:B------:R-:W-:-:S00]  /*9b10*/  NOP ;  /* 0x0000000000007918 */ /* 0x000fc00000000000 */
[----:B------:R-:W-:-:S00]  /*9b20*/  NOP ;  /* 0x0000000000007918 */ /* 0x000fc00000000000 */
[----:B------:R-:W-:-:S00]  /*9b30*/  NOP ;  /* 0x0000000000007918 */ /* 0x000fc00000000000 */
[----:B------:R-:W-:-:S00]  /*9b40*/  NOP ;  /* 0x0000000000007918 */ /* 0x000fc00000000000 */
[----:B------:R-:W-:-:S00]  /*9b50*/  NOP ;  /* 0x0000000000007918 */ /* 0x000fc00000000000 */
[----:B------:R-:W-:-:S00]  /*9b60*/  NOP ;  /* 0x0000000000007918 */ /* 0x000fc00000000000 */
[----:B------:R-:W-:-:S00]  /*9b70*/  NOP ;  /* 0x0000000000007918 */ /* 0x000fc00000000000 */
.L_x_194:


//--------------------- .nv.global.init           --------------------------
	.section	.nv.global.init,"aw",@progbits
.nv.global.init:
	.type		$str$27,@object
	.size		$str$27,($str$28 - $str$27)
$str$27:
        /*0000*/ 	.byte	0x28, 0x61, 0x64, 0x64, 0x72, 0x65, 0x73, 0x73, 0x20, 0x26, 0x20, 0x6d, 0x61, 0x73, 0x6b, 0x29
        /*0010*/ 	.byte	0x20, 0x3d, 0x3d, 0x20, 0x30, 0x00
	.type		$str$28,@object
	.size		$str$28,($str$26 - $str$28)
$str$28:
        /*0016*/ 	.byte	0x2f, 0x74, 0x6d, 0x70, 0x2f, 0x63, 0x75, 0x74, 0x6c, 0x61, 0x73, 0x73, 0x5f, 0x73, 0x77, 0x65
        /*0026*/ 	.byte	0x65, 0x70, 0x5f, 0x73, 0x72, 0x63, 0x2f, 0x69, 0x6e, 0x63, 0x6c, 0x75, 0x64, 0x65, 0x2f, 0x63
        /*0036*/ 	.byte	0x75, 0x74, 0x65, 0x2f, 0x70, 0x6f, 0x69, 0x6e, 0x74, 0x65, 0x72, 0x5f, 0x66, 0x6c, 0x61, 0x67
        /*0046*/ 	.byte	0x67, 0x65, 0x64, 0x2e, 0x68, 0x70, 0x70, 0x00
	.type		$str$26,@object
	.size		$str$26,($str$25 - $str$26)
$str$26:
        /*004e*/ 	.byte	0x2f, 0x74, 0x6d, 0x70, 0x2f, 0x63, 0x75, 0x74, 0x6c, 0x61, 0x73, 0x73, 0x5f, 0x73, 0x77, 0x65
        /*005e*/ 	.byte	0x65, 0x70, 0x5f, 0x73, 0x72, 0x63, 0x2f, 0x69, 0x6e, 0x63, 0x6c, 0x75, 0x64, 0x65, 0x2f, 0x63
        /*006e*/ 	.byte	0x75, 0x74, 0x65, 0x2f, 0x61, 0x74, 0x6f, 0x6d, 0x2f, 0x63, 0x6f, 0x70, 0x79, 0x5f, 0x74, 0x72
        /*007e*/ 	.byte	0x61, 0x69, 0x74, 0x73, 0x5f, 0x73, 0x6d, 0x31, 0x30, 0x30, 0x2e, 0x68, 0x70, 0x70, 0x00
	.type		$str$25,@object
	.size		$str$25,(__unnamed_1 - $str$25)
$str$25:
        /*008d*/ 	.byte	0x28, 0x28, 0x75, 0x69, 0x6e, 0x74, 0x33, 0x32, 0x5f, 0x74, 0x28, 0x74, 0x68, 0x72, 0x65, 0x61
        /*009d*/ 	.byte	0x64, 0x49, 0x64, 0x78, 0x2e, 0x78, 0x29, 0x20, 0x2f, 0x20, 0x33, 0x32, 0x29, 0x20, 0x25, 0x20
        /*00ad*/ 	.byte	0x34, 0x29, 0x20, 0x3d, 0x3d, 0x20, 0x28, 0x28, 0x28, 0x74, 0x6d, 0x65, 0x6d, 0x5f, 0x61, 0x64
        /*00bd*/ 	.byte	0x64, 0x72, 0x20, 0x3e, 0x3e, 0x20, 0x31, 0x36, 0x29, 0x20, 0x2f, 0x20, 0x33, 0x32, 0x29, 0x20
        /*00cd*/ 	.byte	0x25, 0x20, 0x34, 0x29, 0x00
	.type		__unnamed_1,@object
	.size		__unnamed_1,(__unnamed_2 - __unnamed_1)
__unnamed_1:
        /*00d2*/ 	.byte	0x61, 0x75, 0x74, 0x6f, 0x20, 0x63, 0x75, 0x74, 0x65, 0x3a, 0x3a, 0x61, 0x73, 0x5f, 0x70, 0x6f
        /* <DEDUP_REMOVED lines=24> */
        /*0262*/ 	.byte	0x34, 0x38, 0x3e, 0x3e, 0x3e, 0x3e, 0x5d, 0x00
	.type		__unnamed_2,@object
	.size		__unnamed_2,(.L_2 - __unnamed_2)
__unnamed_2:
        /* <DEDUP_REMOVED lines=40> */
        /*04ea*/ 	.byte	0x3a, 0x3a, 0x43, 0x3c, 0x30, 0x3e, 0x3e, 0x3e, 0x3e, 0x5d, 0x00
.L_2:


//--------------------- .nv.shared._ZN7cutlass13device_kernelINS_4gemm6kernel13GemmUniversalIN4cute5tupleIJiiiiEEENS1_10collective13CollectiveMmaINS1_35MainloopSm100TmaUmmaWarpSpecializedILi3ELi2ELi4ENS5_IJNS4_1CILi4EEENSA_ILi1EEESC_EEEEENS5_IJNSA_ILi128EEESF_NSA_ILi64EEEEEENS_6half_tENS5_IJlSC_lEEESI_SJ_NS4_8TiledMMAINS4_8MMA_AtomIJNS4_26SM100_MMA_F16BF16_2x1SM_SSISI_SI_fLi128ELi128ELNS4_4UMMA5MajorE0ELSO_0ELNSN_7ScaleInE0ELSP_0EEEEEENS4_6LayoutINS5_IJSC_SC_SC_EEENS5_IJNSA_ILi0EEESU_SU_EEEEENS5_IJNS4_10UnderscoreESX_SX_EEEEENS4_18SM100_TMA_2SM_LOADENS4_14ComposedLayoutINS4_7SwizzleILi3ELi4ELi3EEENS4_18smem_ptr_flag_bitsILi16EEENSS_INS5_IJNSA_ILi8EEESG_EEENS5_IJSG_SC_EEEEEEEvNS4_8identityENS4_28SM100_TMA_2SM_LOAD_MULTICASTES1A_vS1B_EENS_8epilogue10collective18CollectiveEpilogueINS1E_23Sm100TmaWarpSpecializedILi4ELi2ELi16ELb1ELb0EEEJNS5_IJSG_SF_SG_EEENS5_IJNSS_ISG_SC_EENSS_INS5_IJNSA_ILi16EEENSA_ILi2EEEEEENS5_IJSC_SG_EEEEEEEESI_SJ_SI_SJ_NS1E_6fusion15FusionCallbacksIS1I_NS1R_17LinearCombinationISI_fSI_fLNS_15FloatRoundStyleE2EEES1J_S1Q_JEEENS4_5SM1004TMEM4LOAD26SM100_TMEM_LOAD_32dp32b16xENS4_13SM90_TMA_LOADENS11_INS12_ILi1ELi4ELi3EEES15_NSS_INS5_IJS16_S1L_EEENS5_IJS1L_SC_EEEEEEENS4_39AutoVectorizingCopyWithAssumedAlignmentILi128EEENS4_14SM90_TMA_STOREES26_S28_S28_EEEvvEEEEvNT_6ParamsE --------------------------
	.section	.nv.shared._ZN7cutlass13device_kernelINS_4gemm6kernel13GemmUniversalIN4cute5tupleIJiiiiEEENS1_10collective13CollectiveMmaINS1_35MainloopSm100TmaUmmaWarpSpecializedILi3ELi2ELi4ENS5_IJNS4_1CILi4EEENSA_ILi1EEESC_EEEEENS5_IJNSA_ILi128EEESF_NSA_ILi64EEEEEENS_6half_tENS5_IJlSC_lEEESI_SJ_NS4_8TiledMMAINS4_8MMA_AtomIJNS4_26SM100_MMA_F16BF16_2x1SM_SSISI_SI_fLi128ELi128ELNS4_4UMMA5MajorE0ELSO_0ELNSN_7ScaleInE0ELSP_0EEEEEENS4_6LayoutINS5_IJSC_SC_SC_EEENS5_IJNSA_ILi0EEESU_SU_EEEEENS5_IJNS4_10UnderscoreESX_SX_EEEEENS4_18SM100_TMA_2SM_LOADENS4_14ComposedLayoutINS4_7SwizzleILi3ELi4ELi3EEENS4_18smem_ptr_flag_bitsILi16EEENSS_INS5_IJNSA_ILi8EEESG_EEENS5_IJSG_SC_EEEEEEEvNS4_8identityENS4_28SM100_TMA_2SM_LOAD_MULTICASTES1A_vS1B_EENS_8epilogue10collective18CollectiveEpilogueINS1E_23Sm100TmaWarpSpecializedILi4ELi2ELi16ELb1ELb0EEEJNS5_IJSG_SF_SG_EEENS5_IJNSS_ISG_SC_EENSS_INS5_IJNSA_ILi16EEENSA_ILi2EEEEEENS5_IJSC_SG_EEEEEEEESI_SJ_SI_SJ_NS1E_6fusion15FusionCallbacksIS1I_NS1R_17LinearCombinationISI_fSI_fLNS_15FloatRoundStyleE2EEES1J_S1Q_JEEENS4_5SM1004TMEM4LOAD26SM100_TMEM_LOAD_32dp32b16xENS4_13SM90_TMA_LOADENS11_INS12_ILi1ELi4ELi3EEES15_NSS_INS5_IJS16_S1L_EEENS5_IJS1L_SC_EEEEEEENS4_39AutoVectorizingCopyWithAssumedAlignmentILi128EEENS4_14SM90_TMA_STOREES26_S28_S28_EEEvvEEEEvNT_6ParamsE,"aw",@nobits
	.sectionflags	@""
	.align	16
	.zero		1024


//--------------------- .nv.shared.reserved.0     --------------------------
	.section	.nv.shared.reserved.0,"aw",@nobits
	.weak		__nv_reservedSMEM_offset_0_alias
	.size		__nv_reservedSMEM_offset_0_alias, 0, 64
	.other		__nv_reservedSMEM_offset_0_alias,@"STO_CUDA_RESERVED_SHARED STV_DEFAULT"
__nv_reservedSMEM_offset_0_alias:
	.zero		0
.nv.shared.reserved.0:
	.zero		64
	.weak		__nv_reservedSMEM_tcgen05_partition
	.type		__nv_reservedSMEM_tcgen05_partition,@object
	.size		__nv_reservedSMEM_tcgen05_partition,(.L_0 - __nv_reservedSMEM_tcgen05_partition)
__nv_reservedSMEM_tcgen05_partition:
	.zero		32
.L_0:


//--------------------- .nv.global                --------------------------
	.section	.nv.global,"aw",@nobits
.nv.global:
	.type		_ZN40_INTERNAL_96798b58_4_k_cu_e06abd6c_374194cute1_E,@object
	.size		_ZN40_INTERNAL_96798b58_4_k_cu_e06abd6c_374194cute1_E,(_ZN40_INTERNAL_96798b58_4_k_cu_e06abd6c_374194cuda3std3__45__cpo6cbeginE - _ZN40_INTERNAL_96798b58_4_k_cu_e06abd6c_374194cute1_E)
_ZN40_INTERNAL_96798b58_4_k_cu_e06abd6c_374194cute1_E:
	.zero		1
	.type		_ZN40_INTERNAL_96798b58_4_k_cu_e06abd6c_374194cuda3std3__45__cpo6cbeginE,@object
	.size		_ZN40_INTERNAL_96798b58_4_k_cu_e06abd6c_374194cuda3std3__45__cpo6cbeginE,(_ZN40_INTERNAL_96798b58_4_k_cu_e06abd6c_374194cuda3std3__48in_placeE - _ZN40_INTERNAL_96798b58_4_k_cu_e06abd6c_374194cuda3std3__45__cpo6cbeginE)
_ZN40_INTERNAL_96798b58_4_k_cu_e06abd6c_374194cuda3std3__45__cpo6cbeginE:
	.zero		1
	.type		_ZN40_INTERNAL_96798b58_4_k_cu_e06abd6c_374194cuda3std3__48in_placeE,@object
	.size		_ZN40_INTERNAL_96798b58_4_k_cu_e06abd6c_374194cuda3std3__48in_placeE,(_ZN40_INTERNAL_96798b58_4_k_cu_e06abd6c_374194cuda3std6ranges3__45__cpo9iter_moveE - _ZN40_INTERNAL_96798b58_4_k_cu_e06abd6c_374194cuda3std3__48in_placeE)
_ZN40_INTERNAL_96798b58_4_k_cu_e06abd6c_374194cuda3std3__48in_placeE:
	.zero		1
	.type		_ZN40_INTERNAL_96798b58_4_k_cu_e06abd6c_374194cuda3std6ranges3__45__cpo9iter_moveE,@object
	.size		_ZN40_INTERNAL_96798b58_4_k_cu_e06abd6c_374194cuda3std6ranges3__45__cpo9iter_moveE,(_ZN40_INTERNAL_96798b58_4_k_cu_e06abd6c_374194cuda3std3__45__cpo5beginE - _ZN40_INTERNAL_96798b58_4_k_cu_e06abd6c_374194cuda3std6ranges3__45__cpo9iter_moveE)
_ZN40_INTERNAL_96798b58_4_k_cu_e06abd6c_374194cuda3std6ranges3__45__cpo9iter_moveE:
	.zero		1
	.type		_ZN40_INTERNAL_96798b58_4_k_cu_e06abd6c_374194cuda3std3__45__cpo5beginE,@object
	.size		_ZN40_INTERNAL_96798b58_4_k_cu_e06abd6c_374194cuda3std3__45__cpo5beginE,(_ZN40_INTERNAL_96798b58_4_k_cu_e06abd6c_374194cuda3std3__442_GLOBAL__N__96798b58_4_k_cu_e06abd6c_374196ignoreE - _ZN40_INTERNAL_96798b58_4_k_cu_e06abd6c_374194cuda3std3__45__cpo5beginE)
_ZN40_INTERNAL_96798b58_4_k_cu_e06abd6c_374194cuda3std3__45__cpo5beginE:
	.zero		1
	.type		_ZN40_INTERNAL_96798b58_4_k_cu_e06abd6c_374194cuda3std3__442_GLOBAL__N__96798b58_4_k_cu_e06abd6c_374196ignoreE,@object
	.size		_ZN40_INTERNAL_96798b58_4_k_cu_e06abd6c_374194cuda3std3__442_GLOBAL__N__96798b58_4_k_cu_e06abd6c_374196ignoreE,(_ZN40_INTERNAL_96798b58_4_k_cu_e06abd6c_374194cute7productE - _ZN40_INTERNAL_96798b58_4_k_cu_e06abd6c_374194cuda3std3__442_GLOBAL__N__96798b58_4_k_cu_e06abd6c_374196ignoreE)
_ZN40_INTERNAL_96798b58_4_k_cu_e06abd6c_374194cuda3std3__442_GLOBAL__N__96798b58_4_k_cu_e06abd6c_374196ignoreE:
	.zero		1
	.type		_ZN40_INTERNAL_96798b58_4_k_cu_e06abd6c_374194cute7productE,@object
	.size		_ZN40_INTERNAL_96798b58_4_k_cu_e06abd6c_374194cute7productE,(_ZN40_INTERNAL_96798b58_4_k_cu_e06abd6c_374194cuda3std3__45__cpo3endE - _ZN40_INTERNAL_96798b58_4_k_cu_e06abd6c_374194cute7productE)
_ZN40_INTERNAL_96798b58_4_k_cu_e06abd6c_374194cute7productE:
	.zero		1
	.type		_ZN40_INTERNAL_96798b58_4_k_cu_e06abd6c_374194cuda3std3__45__cpo3endE,@object
	.size		_ZN40_INTERNAL_96798b58_4_k_cu_e06abd6c_374194cuda3std3__45__cpo3endE,(_ZN40_INTERNAL_96798b58_4_k_cu_e06abd6c_374194cuda3std3__419piecewise_constructE - _ZN40_INTERNAL_96798b58_4_k_cu_e06abd6c_374194cuda3std3__45__cpo3endE)
_ZN40_INTERNAL_96798b58_4_k_cu_e06abd6c_374194cuda3std3__45__cpo3endE:
	.zero		1
	.type		_ZN40_INTERNAL_96798b58_4_k_cu_e06abd6c_374194cuda3std3__419piecewise_constructE,@object
	.size		_ZN40_INTERNAL_96798b58_4_k_cu_e06abd6c_374194cuda3std3__419piecewise_constructE,(_ZN40_INTERNAL_96798b58_4_k_cu_e06abd6c_374194cuda3std3__45__cpo4cendE - _ZN40_INTERNAL_96798b58_4_k_cu_e06abd6c_374194cuda3std3__419piecewise_constructE)
_ZN40_INTERNAL_96798b58_4_k_cu_e06abd6c_374194cuda3std3__419piecewise_constructE:
	.zero		1
	.type		_ZN40_INTERNAL_96798b58_4_k_cu_e06abd6c_374194cuda3std3__45__cpo4cendE,@object
	.size		_ZN40_INTERNAL_96798b58_4_k_cu_e06abd6c_374194cuda3std3__45__cpo4cendE,(_ZN40_INTERNAL_96798b58_4_k_cu_e06abd6c_374194cuda3std6ranges3__45__cpo4swapE - _ZN40_INTERNAL_96798b58_4_k_cu_e06abd6c_374194cuda3std3__45__cpo4cendE)
_ZN40_INTERNAL_96798b58_4_k_cu_e06abd6c_374194cuda3std3__45__cpo4cendE:
	.zero		1
	.type		_ZN40_INTERNAL_96798b58_4_k_cu_e06abd6c_374194cuda3std6ranges3__45__cpo4swapE,@object
	.size		_ZN40_INTERNAL_96798b58_4_k_cu_e06abd6c_374194cuda3std6ranges3__45__cpo4swapE,(.L_10 - _ZN40_INTERNAL_96798b58_4_k_cu_e06abd6c_374194cuda3std6ranges3__45__cpo4swapE)
_ZN40_INTERNAL_96798b58_4_k_cu_e06abd6c_374194cuda3std6ranges3__45__cpo4swapE:
	.zero		1
.L_10:


//--------------------- .nv.constant0._ZN7cutlass13device_kernelINS_4gemm6kernel13GemmUniversalIN4cute5tupleIJiiiiEEENS1_10collective13CollectiveMmaINS1_35MainloopSm100TmaUmmaWarpSpecializedILi3ELi2ELi4ENS5_IJNS4_1CILi4EEENSA_ILi1EEESC_EEEEENS5_IJNSA_ILi128EEESF_NSA_ILi64EEEEEENS_6half_tENS5_IJlSC_lEEESI_SJ_NS4_8TiledMMAINS4_8MMA_AtomIJNS4_26SM100_MMA_F16BF16_2x1SM_SSISI_SI_fLi128ELi128ELNS4_4UMMA5MajorE0ELSO_0ELNSN_7ScaleInE0ELSP_0EEEEEENS4_6LayoutINS5_IJSC_SC_SC_EEENS5_IJNSA_ILi0EEESU_SU_EEEEENS5_IJNS4_10UnderscoreESX_SX_EEEEENS4_18SM100_TMA_2SM_LOADENS4_14ComposedLayoutINS4_7SwizzleILi3ELi4ELi3EEENS4_18smem_ptr_flag_bitsILi16EEENSS_INS5_IJNSA_ILi8EEESG_EEENS5_IJSG_SC_EEEEEEEvNS4_8identityENS4_28SM100_TMA_2SM_LOAD_MULTICASTES1A_vS1B_EENS_8epilogue10collective18CollectiveEpilogueINS1E_23Sm100TmaWarpSpecializedILi4ELi2ELi16ELb1ELb0EEEJNS5_IJSG_SF_SG_EEENS5_IJNSS_ISG_SC_EENSS_INS5_IJNSA_ILi16EEENSA_ILi2EEEEEENS5_IJSC_SG_EEEEEEEESI_SJ_SI_SJ_NS1E_6fusion15FusionCallbacksIS1I_NS1R_17LinearCombinationISI_fSI_fLNS_15FloatRoundStyleE2EEES1J_S1Q_JEEENS4_5SM1004TMEM4LOAD26SM100_TMEM_LOAD_32dp32b16xENS4_13SM90_TMA_LOADENS11_INS12_ILi1ELi4ELi3EEES15_NSS_INS5_IJS16_S1L_EEENS5_IJS1L_SC_EEEEEEENS4_39AutoVectorizingCopyWithAssumedAlignmentILi128EEENS4_14SM90_TMA_STOREES26_S28_S28_EEEvvEEEEvNT_6ParamsE --------------------------
	.section	.nv.constant0._ZN7cutlass13device_kernelINS_4gemm6kernel13GemmUniversalIN4cute5tupleIJiiiiEEENS1_10collective13CollectiveMmaINS1_35MainloopSm100TmaUmmaWarpSpecializedILi3ELi2ELi4ENS5_IJNS4_1CILi4EEENSA_ILi1EEESC_EEEEENS5_IJNSA_ILi128EEESF_NSA_ILi64EEEEEENS_6half_tENS5_IJlSC_lEEESI_SJ_NS4_8TiledMMAINS4_8MMA_AtomIJNS4_26SM100_MMA_F16BF16_2x1SM_SSISI_SI_fLi128ELi128ELNS4_4UMMA5MajorE0ELSO_0ELNSN_7ScaleInE0ELSP_0EEEEEENS4_6LayoutINS5_IJSC_SC_SC_EEENS5_IJNSA_ILi0EEESU_SU_EEEEENS5_IJNS4_10UnderscoreESX_SX_EEEEENS4_18SM100_TMA_2SM_LOADENS4_14ComposedLayoutINS4_7SwizzleILi3ELi4ELi3EEENS4_18smem_ptr_flag_bitsILi16EEENSS_INS5_IJNSA_ILi8EEESG_EEENS5_IJSG_SC_EEEEEEEvNS4_8identityENS4_28SM100_TMA_2SM_LOAD_MULTICASTES1A_vS1B_EENS_8epilogue10collective18CollectiveEpilogueINS1E_23Sm100TmaWarpSpecializedILi4ELi2ELi16ELb1ELb0EEEJNS5_IJSG_SF_SG_EEENS5_IJNSS_ISG_SC_EENSS_INS5_IJNSA_ILi16EEENSA_ILi2EEEEEENS5_IJSC_SG_EEEEEEEESI_SJ_SI_SJ_NS1E_6fusion15FusionCallbacksIS1I_NS1R_17LinearCombinationISI_fSI_fLNS_15FloatRoundStyleE2EEES1J_S1Q_JEEENS4_5SM1004TMEM4LOAD26SM100_TMEM_LOAD_32dp32b16xENS4_13SM90_TMA_LOADENS11_INS12_ILi1ELi4ELi3EEES15_NSS_INS5_IJS16_S1L_EEENS5_IJS1L_SC_EEEEEEENS4_39AutoVectorizingCopyWithAssumedAlignmentILi128EEENS4_14SM90_TMA_STOREES26_S28_S28_EEEvvEEEEvNT_6ParamsE,"a",@progbits
	.sectionflags	@""
	.align	4
.nv.constant0._ZN7cutlass13device_kernelINS_4gemm6kernel13GemmUniversalIN4cute5tupleIJiiiiEEENS1_10collective13CollectiveMmaINS1_35MainloopSm100TmaUmmaWarpSpecializedILi3ELi2ELi4ENS5_IJNS4_1CILi4EEENSA_ILi1EEESC_EEEEENS5_IJNSA_ILi128EEESF_NSA_ILi64EEEEEENS_6half_tENS5_IJlSC_lEEESI_SJ_NS4_8TiledMMAINS4_8MMA_AtomIJNS4_26SM100_MMA_F16BF16_2x1SM_SSISI_SI_fLi128ELi128ELNS4_4UMMA5MajorE0ELSO_0ELNSN_7ScaleInE0ELSP_0EEEEEENS4_6LayoutINS5_IJSC_SC_SC_EEENS5_IJNSA_ILi0EEESU_SU_EEEEENS5_IJNS4_10UnderscoreESX_SX_EEEEENS4_18SM100_TMA_2SM_LOADENS4_14ComposedLayoutINS4_7SwizzleILi3ELi4ELi3EEENS4_18smem_ptr_flag_bitsILi16EEENSS_INS5_IJNSA_ILi8EEESG_EEENS5_IJSG_SC_EEEEEEEvNS4_8identityENS4_28SM100_TMA_2SM_LOAD_MULTICASTES1A_vS1B_EENS_8epilogue10collective18CollectiveEpilogueINS1E_23Sm100TmaWarpSpecializedILi4ELi2ELi16ELb1ELb0EEEJNS5_IJSG_SF_SG_EEENS5_IJNSS_ISG_SC_EENSS_INS5_IJNSA_ILi16EEENSA_ILi2EEEEEENS5_IJSC_SG_EEEEEEEESI_SJ_SI_SJ_NS1E_6fusion15FusionCallbacksIS1I_NS1R_17LinearCombinationISI_fSI_fLNS_15FloatRoundStyleE2EEES1J_S1Q_JEEENS4_5SM1004TMEM4LOAD26SM100_TMEM_LOAD_32dp32b16xENS4_13SM90_TMA_LOADENS11_INS12_ILi1ELi4ELi3EEES15_NSS_INS5_IJS16_S1L_EEENS5_IJS1L_SC_EEEEEEENS4_39AutoVectorizingCopyWithAssumedAlignmentILi128EEENS4_14SM90_TMA_STOREES26_S28_S28_EEEvvEEEEvNT_6ParamsE:
	.zero		2944


//--------------------- SYMBOLS --------------------------

	.type		.nv.reservedSmem.offset0,@object
	.size		.nv.reservedSmem.offset0,0x4
	.type		.nv.reservedSmem.cap,@object
	.size		.nv.reservedSmem.cap,0x4
	.type		__assertfail,@function
